//
// Generated by NVIDIA NVVM Compiler
//
// Compiler Build ID: CL-36424714
// Cuda compilation tools, release 13.0, V13.0.88
// Based on NVVM 20.0.0
//

.version 9.0
.target sm_100
.address_size 64

	// .globl	_Z21no_2e_tmpC2_os_kerneliiiiPdS_

.visible .entry _Z21no_2e_tmpC2_os_kerneliiiiPdS_(
	.param .u32 _Z21no_2e_tmpC2_os_kerneliiiiPdS__param_0,
	.param .u32 _Z21no_2e_tmpC2_os_kerneliiiiPdS__param_1,
	.param .u32 _Z21no_2e_tmpC2_os_kerneliiiiPdS__param_2,
	.param .u32 _Z21no_2e_tmpC2_os_kerneliiiiPdS__param_3,
	.param .u64 .ptr .align 1 _Z21no_2e_tmpC2_os_kerneliiiiPdS__param_4,
	.param .u64 .ptr .align 1 _Z21no_2e_tmpC2_os_kerneliiiiPdS__param_5
)
{
	.reg .pred 	%p<47>;
	.reg .b32 	%r<220>;
	.reg .b64 	%rd<256>;
	.reg .b64 	%fd<327>;

	ld.param.u32 	%r86, [_Z21no_2e_tmpC2_os_kerneliiiiPdS__param_0];
	ld.param.u32 	%r87, [_Z21no_2e_tmpC2_os_kerneliiiiPdS__param_1];
	ld.param.u32 	%r88, [_Z21no_2e_tmpC2_os_kerneliiiiPdS__param_2];
	ld.param.u64 	%rd6, [_Z21no_2e_tmpC2_os_kerneliiiiPdS__param_4];
	ld.param.u64 	%rd7, [_Z21no_2e_tmpC2_os_kerneliiiiPdS__param_5];
	cvta.to.global.u64 	%rd1, %rd6;
	cvta.to.global.u64 	%rd2, %rd7;
	mov.u32 	%r90, %ctaid.x;
	mov.u32 	%r1, %ntid.x;
	mov.u32 	%r91, %tid.x;
	mad.lo.s32 	%r2, %r90, %r1, %r91;
	mul.lo.s32 	%r3, %r86, 3;
	mul.lo.s32 	%r4, %r3, %r87;
	setp.ge.s32 	%p1, %r2, %r86;
	@%p1 bra 	$L__BB0_70;
	setp.lt.s32 	%p2, %r87, 1;
	mov.u32 	%r92, %nctaid.x;
	mul.lo.s32 	%r5, %r1, %r92;
	@%p2 bra 	$L__BB0_70;
	ld.param.u32 	%r182, [_Z21no_2e_tmpC2_os_kerneliiiiPdS__param_3];
	setp.ge.s32 	%p3, %r88, %r182;
	@%p3 bra 	$L__BB0_40;
	setp.lt.s32 	%p22, %r88, 1;
	@%p22 bra 	$L__BB0_26;
	ld.param.u32 	%r186, [_Z21no_2e_tmpC2_os_kerneliiiiPdS__param_3];
	sub.s32 	%r147, %r186, %r88;
	and.b32  	%r6, %r147, 3;
	and.b32  	%r7, %r88, 2147483644;
	and.b32  	%r8, %r147, -4;
	mul.lo.s32 	%r9, %r86, 12;
	mul.lo.s32 	%r10, %r9, %r87;
	mul.wide.s32 	%rd251, %r86, 8;
$L__BB0_5:
	mov.b32 	%r190, 0;
$L__BB0_6:
	mov.b32 	%r191, 0;
$L__BB0_7:
	setp.lt.u32 	%p32, %r88, 4;
	mad.lo.s32 	%r151, %r191, %r87, %r190;
	mad.lo.s32 	%r152, %r151, %r86, %r2;
	mad.lo.s32 	%r193, %r191, %r4, %r2;
	mul.wide.s32 	%rd148, %r152, 8;
	add.s64 	%rd3, %rd2, %rd148;
	mov.b64 	%rd149, 0;
	st.global.u64 	[%rd3], %rd149;
	mov.b32 	%r200, 0;
	mov.f64 	%fd316, 0d0000000000000000;
	@%p32 bra 	$L__BB0_10;
	mad.lo.s32 	%r192, %r190, %r3, %r2;
	and.b32  	%r153, %r88, 2147483644;
	neg.s32 	%r194, %r153;
	mov.f64 	%fd316, 0d0000000000000000;
$L__BB0_9:
	.pragma "nounroll";
	mul.wide.s32 	%rd150, %r192, 8;
	add.s64 	%rd151, %rd1, %rd150;
	ld.global.f64 	%fd172, [%rd151];
	mul.wide.s32 	%rd152, %r193, 8;
	add.s64 	%rd153, %rd1, %rd152;
	ld.global.f64 	%fd173, [%rd153];
	fma.rn.f64 	%fd174, %fd172, %fd173, %fd316;
	st.global.f64 	[%rd3], %fd174;
	mul.wide.s32 	%rd154, %r86, 8;
	add.s64 	%rd155, %rd151, %rd154;
	ld.global.f64 	%fd175, [%rd155];
	add.s64 	%rd156, %rd153, %rd154;
	ld.global.f64 	%fd176, [%rd156];
	fma.rn.f64 	%fd177, %fd175, %fd176, %fd174;
	st.global.f64 	[%rd3], %fd177;
	add.s64 	%rd157, %rd155, %rd154;
	ld.global.f64 	%fd178, [%rd157];
	add.s64 	%rd158, %rd156, %rd154;
	ld.global.f64 	%fd179, [%rd158];
	fma.rn.f64 	%fd180, %fd178, %fd179, %fd177;
	st.global.f64 	[%rd3], %fd180;
	mul.wide.s32 	%rd159, %r4, 8;
	add.s64 	%rd160, %rd151, %rd159;
	ld.global.f64 	%fd181, [%rd160];
	add.s64 	%rd161, %rd158, %rd154;
	ld.global.f64 	%fd182, [%rd161];
	fma.rn.f64 	%fd183, %fd181, %fd182, %fd180;
	st.global.f64 	[%rd3], %fd183;
	add.s64 	%rd162, %rd160, %rd154;
	ld.global.f64 	%fd184, [%rd162];
	add.s64 	%rd163, %rd161, %rd154;
	ld.global.f64 	%fd185, [%rd163];
	fma.rn.f64 	%fd186, %fd184, %fd185, %fd183;
	st.global.f64 	[%rd3], %fd186;
	add.s64 	%rd164, %rd162, %rd154;
	ld.global.f64 	%fd187, [%rd164];
	add.s64 	%rd165, %rd163, %rd154;
	ld.global.f64 	%fd188, [%rd165];
	fma.rn.f64 	%fd189, %fd187, %fd188, %fd186;
	st.global.f64 	[%rd3], %fd189;
	add.s64 	%rd166, %rd160, %rd159;
	ld.global.f64 	%fd190, [%rd166];
	add.s64 	%rd167, %rd165, %rd154;
	ld.global.f64 	%fd191, [%rd167];
	fma.rn.f64 	%fd192, %fd190, %fd191, %fd189;
	st.global.f64 	[%rd3], %fd192;
	add.s64 	%rd168, %rd166, %rd154;
	ld.global.f64 	%fd193, [%rd168];
	add.s64 	%rd169, %rd167, %rd154;
	ld.global.f64 	%fd194, [%rd169];
	fma.rn.f64 	%fd195, %fd193, %fd194, %fd192;
	st.global.f64 	[%rd3], %fd195;
	add.s64 	%rd170, %rd168, %rd154;
	ld.global.f64 	%fd196, [%rd170];
	add.s64 	%rd171, %rd169, %rd154;
	ld.global.f64 	%fd197, [%rd171];
	fma.rn.f64 	%fd198, %fd196, %fd197, %fd195;
	st.global.f64 	[%rd3], %fd198;
	add.s64 	%rd172, %rd166, %rd159;
	ld.global.f64 	%fd199, [%rd172];
	add.s64 	%rd173, %rd171, %rd154;
	ld.global.f64 	%fd200, [%rd173];
	fma.rn.f64 	%fd201, %fd199, %fd200, %fd198;
	st.global.f64 	[%rd3], %fd201;
	add.s64 	%rd174, %rd172, %rd154;
	ld.global.f64 	%fd202, [%rd174];
	add.s64 	%rd175, %rd173, %rd154;
	ld.global.f64 	%fd203, [%rd175];
	fma.rn.f64 	%fd204, %fd202, %fd203, %fd201;
	st.global.f64 	[%rd3], %fd204;
	add.s64 	%rd176, %rd174, %rd154;
	ld.global.f64 	%fd205, [%rd176];
	add.s64 	%rd177, %rd175, %rd154;
	ld.global.f64 	%fd206, [%rd177];
	fma.rn.f64 	%fd316, %fd205, %fd206, %fd204;
	st.global.f64 	[%rd3], %fd316;
	add.s32 	%r194, %r194, 4;
	add.s32 	%r193, %r193, %r9;
	add.s32 	%r192, %r192, %r10;
	setp.eq.s32 	%p33, %r194, 0;
	mov.u32 	%r200, %r7;
	@%p33 bra 	$L__BB0_10;
	bra.uni 	$L__BB0_9;
$L__BB0_10:
	and.b32  	%r154, %r88, 3;
	setp.eq.s32 	%p34, %r154, 0;
	@%p34 bra 	$L__BB0_15;
	setp.eq.s32 	%p35, %r154, 1;
	@%p35 bra 	$L__BB0_13;
	mad.lo.s32 	%r155, %r190, %r3, %r2;
	mad.lo.s32 	%r156, %r200, %r4, %r155;
	mad.lo.s32 	%r157, %r191, %r4, %r2;
	mad.lo.s32 	%r158, %r200, %r3, %r157;
	mul.wide.s32 	%rd178, %r156, 8;
	add.s64 	%rd179, %rd1, %rd178;
	ld.global.f64 	%fd207, [%rd179];
	mul.wide.s32 	%rd180, %r158, 8;
	add.s64 	%rd181, %rd1, %rd180;
	ld.global.f64 	%fd208, [%rd181];
	fma.rn.f64 	%fd209, %fd207, %fd208, %fd316;
	st.global.f64 	[%rd3], %fd209;
	mul.wide.s32 	%rd182, %r86, 8;
	add.s64 	%rd183, %rd179, %rd182;
	ld.global.f64 	%fd210, [%rd183];
	add.s64 	%rd184, %rd181, %rd182;
	ld.global.f64 	%fd211, [%rd184];
	fma.rn.f64 	%fd212, %fd210, %fd211, %fd209;
	st.global.f64 	[%rd3], %fd212;
	add.s64 	%rd185, %rd183, %rd182;
	ld.global.f64 	%fd213, [%rd185];
	add.s64 	%rd186, %rd184, %rd182;
	ld.global.f64 	%fd214, [%rd186];
	fma.rn.f64 	%fd215, %fd213, %fd214, %fd212;
	st.global.f64 	[%rd3], %fd215;
	mul.wide.s32 	%rd187, %r4, 8;
	add.s64 	%rd188, %rd179, %rd187;
	ld.global.f64 	%fd216, [%rd188];
	add.s64 	%rd189, %rd186, %rd182;
	ld.global.f64 	%fd217, [%rd189];
	fma.rn.f64 	%fd218, %fd216, %fd217, %fd215;
	st.global.f64 	[%rd3], %fd218;
	add.s64 	%rd190, %rd188, %rd182;
	ld.global.f64 	%fd219, [%rd190];
	add.s64 	%rd191, %rd189, %rd182;
	ld.global.f64 	%fd220, [%rd191];
	fma.rn.f64 	%fd221, %fd219, %fd220, %fd218;
	st.global.f64 	[%rd3], %fd221;
	add.s64 	%rd192, %rd190, %rd182;
	ld.global.f64 	%fd222, [%rd192];
	add.s64 	%rd193, %rd191, %rd182;
	ld.global.f64 	%fd223, [%rd193];
	fma.rn.f64 	%fd316, %fd222, %fd223, %fd221;
	st.global.f64 	[%rd3], %fd316;
	add.s32 	%r200, %r200, 2;
$L__BB0_13:
	and.b32  	%r159, %r88, 1;
	setp.eq.b32 	%p36, %r159, 1;
	not.pred 	%p37, %p36;
	@%p37 bra 	$L__BB0_15;
	mad.lo.s32 	%r160, %r190, %r3, %r2;
	mad.lo.s32 	%r161, %r200, %r4, %r160;
	mad.lo.s32 	%r162, %r191, %r4, %r2;
	mad.lo.s32 	%r163, %r200, %r3, %r162;
	mul.wide.s32 	%rd194, %r161, 8;
	add.s64 	%rd195, %rd1, %rd194;
	ld.global.f64 	%fd224, [%rd195];
	mul.wide.s32 	%rd196, %r163, 8;
	add.s64 	%rd197, %rd1, %rd196;
	ld.global.f64 	%fd225, [%rd197];
	fma.rn.f64 	%fd226, %fd224, %fd225, %fd316;
	st.global.f64 	[%rd3], %fd226;
	mul.wide.s32 	%rd198, %r86, 8;
	add.s64 	%rd199, %rd195, %rd198;
	ld.global.f64 	%fd227, [%rd199];
	add.s64 	%rd200, %rd197, %rd198;
	ld.global.f64 	%fd228, [%rd200];
	fma.rn.f64 	%fd229, %fd227, %fd228, %fd226;
	st.global.f64 	[%rd3], %fd229;
	add.s64 	%rd201, %rd199, %rd198;
	ld.global.f64 	%fd230, [%rd201];
	add.s64 	%rd202, %rd200, %rd198;
	ld.global.f64 	%fd231, [%rd202];
	fma.rn.f64 	%fd316, %fd230, %fd231, %fd229;
	st.global.f64 	[%rd3], %fd316;
$L__BB0_15:
	ld.param.u32 	%r187, [_Z21no_2e_tmpC2_os_kerneliiiiPdS__param_3];
	sub.s32 	%r164, %r88, %r187;
	setp.gt.u32 	%p38, %r164, -4;
	mov.u32 	%r197, %r88;
	@%p38 bra 	$L__BB0_18;
	mov.b32 	%r196, 0;
	mov.u32 	%r197, %r88;
$L__BB0_17:
	.pragma "nounroll";
	mad.lo.s32 	%r166, %r190, %r3, %r2;
	mad.lo.s32 	%r167, %r197, %r4, %r166;
	mad.lo.s32 	%r168, %r191, %r4, %r2;
	mad.lo.s32 	%r169, %r197, %r3, %r168;
	mul.wide.s32 	%rd203, %r167, 8;
	add.s64 	%rd204, %rd1, %rd203;
	ld.global.f64 	%fd232, [%rd204];
	mul.f64 	%fd233, %fd232, 0d3FE0000000000000;
	mul.wide.s32 	%rd205, %r169, 8;
	add.s64 	%rd206, %rd1, %rd205;
	ld.global.f64 	%fd234, [%rd206];
	fma.rn.f64 	%fd235, %fd233, %fd234, %fd316;
	st.global.f64 	[%rd3], %fd235;
	mul.wide.s32 	%rd207, %r86, 8;
	add.s64 	%rd208, %rd204, %rd207;
	ld.global.f64 	%fd236, [%rd208];
	mul.f64 	%fd237, %fd236, 0d3FE0000000000000;
	add.s64 	%rd209, %rd206, %rd207;
	ld.global.f64 	%fd238, [%rd209];
	fma.rn.f64 	%fd239, %fd237, %fd238, %fd235;
	st.global.f64 	[%rd3], %fd239;
	add.s64 	%rd210, %rd208, %rd207;
	ld.global.f64 	%fd240, [%rd210];
	mul.f64 	%fd241, %fd240, 0d3FE0000000000000;
	add.s64 	%rd211, %rd209, %rd207;
	ld.global.f64 	%fd242, [%rd211];
	fma.rn.f64 	%fd243, %fd241, %fd242, %fd239;
	st.global.f64 	[%rd3], %fd243;
	mul.wide.s32 	%rd212, %r4, 8;
	add.s64 	%rd213, %rd204, %rd212;
	ld.global.f64 	%fd244, [%rd213];
	mul.f64 	%fd245, %fd244, 0d3FE0000000000000;
	add.s64 	%rd214, %rd211, %rd207;
	ld.global.f64 	%fd246, [%rd214];
	fma.rn.f64 	%fd247, %fd245, %fd246, %fd243;
	st.global.f64 	[%rd3], %fd247;
	add.s64 	%rd215, %rd213, %rd207;
	ld.global.f64 	%fd248, [%rd215];
	mul.f64 	%fd249, %fd248, 0d3FE0000000000000;
	add.s64 	%rd216, %rd214, %rd207;
	ld.global.f64 	%fd250, [%rd216];
	fma.rn.f64 	%fd251, %fd249, %fd250, %fd247;
	st.global.f64 	[%rd3], %fd251;
	add.s64 	%rd217, %rd215, %rd207;
	ld.global.f64 	%fd252, [%rd217];
	mul.f64 	%fd253, %fd252, 0d3FE0000000000000;
	add.s64 	%rd218, %rd216, %rd207;
	ld.global.f64 	%fd254, [%rd218];
	fma.rn.f64 	%fd255, %fd253, %fd254, %fd251;
	st.global.f64 	[%rd3], %fd255;
	add.s64 	%rd219, %rd213, %rd212;
	ld.global.f64 	%fd256, [%rd219];
	mul.f64 	%fd257, %fd256, 0d3FE0000000000000;
	add.s64 	%rd220, %rd218, %rd207;
	ld.global.f64 	%fd258, [%rd220];
	fma.rn.f64 	%fd259, %fd257, %fd258, %fd255;
	st.global.f64 	[%rd3], %fd259;
	add.s64 	%rd221, %rd219, %rd207;
	ld.global.f64 	%fd260, [%rd221];
	mul.f64 	%fd261, %fd260, 0d3FE0000000000000;
	add.s64 	%rd222, %rd220, %rd207;
	ld.global.f64 	%fd262, [%rd222];
	fma.rn.f64 	%fd263, %fd261, %fd262, %fd259;
	st.global.f64 	[%rd3], %fd263;
	add.s64 	%rd223, %rd221, %rd207;
	ld.global.f64 	%fd264, [%rd223];
	mul.f64 	%fd265, %fd264, 0d3FE0000000000000;
	add.s64 	%rd224, %rd222, %rd207;
	ld.global.f64 	%fd266, [%rd224];
	fma.rn.f64 	%fd267, %fd265, %fd266, %fd263;
	st.global.f64 	[%rd3], %fd267;
	add.s64 	%rd225, %rd219, %rd212;
	ld.global.f64 	%fd268, [%rd225];
	mul.f64 	%fd269, %fd268, 0d3FE0000000000000;
	add.s64 	%rd226, %rd224, %rd207;
	ld.global.f64 	%fd270, [%rd226];
	fma.rn.f64 	%fd271, %fd269, %fd270, %fd267;
	st.global.f64 	[%rd3], %fd271;
	add.s64 	%rd227, %rd225, %rd207;
	ld.global.f64 	%fd272, [%rd227];
	mul.f64 	%fd273, %fd272, 0d3FE0000000000000;
	add.s64 	%rd228, %rd226, %rd207;
	ld.global.f64 	%fd274, [%rd228];
	fma.rn.f64 	%fd275, %fd273, %fd274, %fd271;
	st.global.f64 	[%rd3], %fd275;
	add.s64 	%rd229, %rd227, %rd207;
	ld.global.f64 	%fd276, [%rd229];
	mul.f64 	%fd277, %fd276, 0d3FE0000000000000;
	add.s64 	%rd230, %rd228, %rd207;
	ld.global.f64 	%fd278, [%rd230];
	fma.rn.f64 	%fd316, %fd277, %fd278, %fd275;
	st.global.f64 	[%rd3], %fd316;
	add.s32 	%r197, %r197, 4;
	add.s32 	%r196, %r196, 4;
	setp.ne.s32 	%p39, %r196, %r8;
	@%p39 bra 	$L__BB0_17;
$L__BB0_18:
	setp.eq.s32 	%p40, %r6, 0;
	@%p40 bra 	$L__BB0_23;
	setp.eq.s32 	%p41, %r6, 1;
	@%p41 bra 	$L__BB0_21;
	mad.lo.s32 	%r170, %r190, %r3, %r2;
	mad.lo.s32 	%r171, %r197, %r4, %r170;
	mad.lo.s32 	%r172, %r191, %r4, %r2;
	mad.lo.s32 	%r173, %r197, %r3, %r172;
	mul.wide.s32 	%rd231, %r171, 8;
	add.s64 	%rd232, %rd1, %rd231;
	ld.global.f64 	%fd279, [%rd232];
	mul.f64 	%fd280, %fd279, 0d3FE0000000000000;
	mul.wide.s32 	%rd233, %r173, 8;
	add.s64 	%rd234, %rd1, %rd233;
	ld.global.f64 	%fd281, [%rd234];
	fma.rn.f64 	%fd282, %fd280, %fd281, %fd316;
	st.global.f64 	[%rd3], %fd282;
	mul.wide.s32 	%rd235, %r86, 8;
	add.s64 	%rd236, %rd232, %rd235;
	ld.global.f64 	%fd283, [%rd236];
	mul.f64 	%fd284, %fd283, 0d3FE0000000000000;
	add.s64 	%rd237, %rd234, %rd235;
	ld.global.f64 	%fd285, [%rd237];
	fma.rn.f64 	%fd286, %fd284, %fd285, %fd282;
	st.global.f64 	[%rd3], %fd286;
	add.s64 	%rd238, %rd236, %rd235;
	ld.global.f64 	%fd287, [%rd238];
	mul.f64 	%fd288, %fd287, 0d3FE0000000000000;
	add.s64 	%rd239, %rd237, %rd235;
	ld.global.f64 	%fd289, [%rd239];
	fma.rn.f64 	%fd290, %fd288, %fd289, %fd286;
	st.global.f64 	[%rd3], %fd290;
	mul.wide.s32 	%rd240, %r4, 8;
	add.s64 	%rd241, %rd232, %rd240;
	ld.global.f64 	%fd291, [%rd241];
	mul.f64 	%fd292, %fd291, 0d3FE0000000000000;
	add.s64 	%rd242, %rd239, %rd235;
	ld.global.f64 	%fd293, [%rd242];
	fma.rn.f64 	%fd294, %fd292, %fd293, %fd290;
	st.global.f64 	[%rd3], %fd294;
	add.s64 	%rd243, %rd241, %rd235;
	ld.global.f64 	%fd295, [%rd243];
	mul.f64 	%fd296, %fd295, 0d3FE0000000000000;
	add.s64 	%rd244, %rd242, %rd235;
	ld.global.f64 	%fd297, [%rd244];
	fma.rn.f64 	%fd298, %fd296, %fd297, %fd294;
	st.global.f64 	[%rd3], %fd298;
	add.s64 	%rd245, %rd243, %rd235;
	ld.global.f64 	%fd299, [%rd245];
	mul.f64 	%fd300, %fd299, 0d3FE0000000000000;
	add.s64 	%rd246, %rd244, %rd235;
	ld.global.f64 	%fd301, [%rd246];
	fma.rn.f64 	%fd316, %fd300, %fd301, %fd298;
	st.global.f64 	[%rd3], %fd316;
	add.s32 	%r197, %r197, 2;
$L__BB0_21:
	ld.param.u32 	%r188, [_Z21no_2e_tmpC2_os_kerneliiiiPdS__param_3];
	sub.s32 	%r174, %r188, %r88;
	and.b32  	%r175, %r174, 1;
	setp.eq.b32 	%p42, %r175, 1;
	not.pred 	%p43, %p42;
	@%p43 bra 	$L__BB0_23;
	mad.lo.s32 	%r176, %r190, %r3, %r2;
	mad.lo.s32 	%r177, %r197, %r4, %r176;
	mad.lo.s32 	%r178, %r191, %r4, %r2;
	mad.lo.s32 	%r179, %r197, %r3, %r178;
	mul.wide.s32 	%rd247, %r177, 8;
	add.s64 	%rd248, %rd1, %rd247;
	ld.global.f64 	%fd302, [%rd248];
	mul.f64 	%fd303, %fd302, 0d3FE0000000000000;
	mul.wide.s32 	%rd249, %r179, 8;
	add.s64 	%rd250, %rd1, %rd249;
	ld.global.f64 	%fd304, [%rd250];
	fma.rn.f64 	%fd305, %fd303, %fd304, %fd316;
	st.global.f64 	[%rd3], %fd305;
	add.s64 	%rd252, %rd248, %rd251;
	ld.global.f64 	%fd306, [%rd252];
	mul.f64 	%fd307, %fd306, 0d3FE0000000000000;
	add.s64 	%rd253, %rd250, %rd251;
	ld.global.f64 	%fd308, [%rd253];
	fma.rn.f64 	%fd309, %fd307, %fd308, %fd305;
	st.global.f64 	[%rd3], %fd309;
	add.s64 	%rd254, %rd252, %rd251;
	ld.global.f64 	%fd310, [%rd254];
	mul.f64 	%fd311, %fd310, 0d3FE0000000000000;
	add.s64 	%rd255, %rd253, %rd251;
	ld.global.f64 	%fd312, [%rd255];
	fma.rn.f64 	%fd313, %fd311, %fd312, %fd309;
	st.global.f64 	[%rd3], %fd313;
$L__BB0_23:
	add.s32 	%r191, %r191, 1;
	setp.eq.s32 	%p44, %r191, %r87;
	@%p44 bra 	$L__BB0_24;
	bra.uni 	$L__BB0_7;
$L__BB0_24:
	add.s32 	%r190, %r190, 1;
	setp.ne.s32 	%p45, %r190, %r87;
	@%p45 bra 	$L__BB0_6;
	mov.u32 	%r180, %ntid.x;
	mov.u32 	%r181, %nctaid.x;
	mad.lo.s32 	%r2, %r180, %r181, %r2;
	setp.lt.s32 	%p46, %r2, %r86;
	@%p46 bra 	$L__BB0_5;
	bra.uni 	$L__BB0_70;
$L__BB0_26:
	ld.param.u32 	%r183, [_Z21no_2e_tmpC2_os_kerneliiiiPdS__param_3];
	sub.s32 	%r128, %r183, %r88;
	and.b32  	%r36, %r128, 3;
	and.b32  	%r37, %r128, -4;
	mul.wide.s32 	%rd143, %r86, 8;
$L__BB0_27:
	mov.b32 	%r202, 0;
$L__BB0_28:
	mov.b32 	%r203, 0;
$L__BB0_29:
	ld.param.u32 	%r184, [_Z21no_2e_tmpC2_os_kerneliiiiPdS__param_3];
	sub.s32 	%r131, %r88, %r184;
	setp.gt.u32 	%p23, %r131, -4;
	mad.lo.s32 	%r132, %r203, %r87, %r202;
	mad.lo.s32 	%r133, %r132, %r86, %r2;
	mul.wide.s32 	%rd93, %r133, 8;
	add.s64 	%rd4, %rd2, %rd93;
	mov.b64 	%rd94, 0;
	st.global.u64 	[%rd4], %rd94;
	mov.f64 	%fd322, 0d0000000000000000;
	mov.u32 	%r206, %r88;
	@%p23 bra 	$L__BB0_32;
	mov.b32 	%r205, 0;
	mov.f64 	%fd322, 0d0000000000000000;
	mov.u32 	%r206, %r88;
$L__BB0_31:
	.pragma "nounroll";
	mad.lo.s32 	%r135, %r202, %r3, %r2;
	mad.lo.s32 	%r136, %r206, %r4, %r135;
	mad.lo.s32 	%r137, %r203, %r4, %r2;
	mad.lo.s32 	%r138, %r206, %r3, %r137;
	mul.wide.s32 	%rd95, %r136, 8;
	add.s64 	%rd96, %rd1, %rd95;
	ld.global.f64 	%fd88, [%rd96];
	mul.f64 	%fd89, %fd88, 0d3FE0000000000000;
	mul.wide.s32 	%rd97, %r138, 8;
	add.s64 	%rd98, %rd1, %rd97;
	ld.global.f64 	%fd90, [%rd98];
	fma.rn.f64 	%fd91, %fd89, %fd90, %fd322;
	st.global.f64 	[%rd4], %fd91;
	add.s64 	%rd100, %rd96, %rd143;
	ld.global.f64 	%fd92, [%rd100];
	mul.f64 	%fd93, %fd92, 0d3FE0000000000000;
	add.s64 	%rd101, %rd98, %rd143;
	ld.global.f64 	%fd94, [%rd101];
	fma.rn.f64 	%fd95, %fd93, %fd94, %fd91;
	st.global.f64 	[%rd4], %fd95;
	add.s64 	%rd102, %rd100, %rd143;
	ld.global.f64 	%fd96, [%rd102];
	mul.f64 	%fd97, %fd96, 0d3FE0000000000000;
	add.s64 	%rd103, %rd101, %rd143;
	ld.global.f64 	%fd98, [%rd103];
	fma.rn.f64 	%fd99, %fd97, %fd98, %fd95;
	st.global.f64 	[%rd4], %fd99;
	mul.wide.s32 	%rd104, %r4, 8;
	add.s64 	%rd105, %rd96, %rd104;
	ld.global.f64 	%fd100, [%rd105];
	mul.f64 	%fd101, %fd100, 0d3FE0000000000000;
	add.s64 	%rd106, %rd103, %rd143;
	ld.global.f64 	%fd102, [%rd106];
	fma.rn.f64 	%fd103, %fd101, %fd102, %fd99;
	st.global.f64 	[%rd4], %fd103;
	add.s64 	%rd107, %rd105, %rd143;
	ld.global.f64 	%fd104, [%rd107];
	mul.f64 	%fd105, %fd104, 0d3FE0000000000000;
	add.s64 	%rd108, %rd106, %rd143;
	ld.global.f64 	%fd106, [%rd108];
	fma.rn.f64 	%fd107, %fd105, %fd106, %fd103;
	st.global.f64 	[%rd4], %fd107;
	add.s64 	%rd109, %rd107, %rd143;
	ld.global.f64 	%fd108, [%rd109];
	mul.f64 	%fd109, %fd108, 0d3FE0000000000000;
	add.s64 	%rd110, %rd108, %rd143;
	ld.global.f64 	%fd110, [%rd110];
	fma.rn.f64 	%fd111, %fd109, %fd110, %fd107;
	st.global.f64 	[%rd4], %fd111;
	add.s64 	%rd111, %rd105, %rd104;
	ld.global.f64 	%fd112, [%rd111];
	mul.f64 	%fd113, %fd112, 0d3FE0000000000000;
	add.s64 	%rd112, %rd110, %rd143;
	ld.global.f64 	%fd114, [%rd112];
	fma.rn.f64 	%fd115, %fd113, %fd114, %fd111;
	st.global.f64 	[%rd4], %fd115;
	add.s64 	%rd113, %rd111, %rd143;
	ld.global.f64 	%fd116, [%rd113];
	mul.f64 	%fd117, %fd116, 0d3FE0000000000000;
	add.s64 	%rd114, %rd112, %rd143;
	ld.global.f64 	%fd118, [%rd114];
	fma.rn.f64 	%fd119, %fd117, %fd118, %fd115;
	st.global.f64 	[%rd4], %fd119;
	add.s64 	%rd115, %rd113, %rd143;
	ld.global.f64 	%fd120, [%rd115];
	mul.f64 	%fd121, %fd120, 0d3FE0000000000000;
	add.s64 	%rd116, %rd114, %rd143;
	ld.global.f64 	%fd122, [%rd116];
	fma.rn.f64 	%fd123, %fd121, %fd122, %fd119;
	st.global.f64 	[%rd4], %fd123;
	add.s64 	%rd117, %rd111, %rd104;
	ld.global.f64 	%fd124, [%rd117];
	mul.f64 	%fd125, %fd124, 0d3FE0000000000000;
	add.s64 	%rd118, %rd116, %rd143;
	ld.global.f64 	%fd126, [%rd118];
	fma.rn.f64 	%fd127, %fd125, %fd126, %fd123;
	st.global.f64 	[%rd4], %fd127;
	add.s64 	%rd119, %rd117, %rd143;
	ld.global.f64 	%fd128, [%rd119];
	mul.f64 	%fd129, %fd128, 0d3FE0000000000000;
	add.s64 	%rd120, %rd118, %rd143;
	ld.global.f64 	%fd130, [%rd120];
	fma.rn.f64 	%fd131, %fd129, %fd130, %fd127;
	st.global.f64 	[%rd4], %fd131;
	add.s64 	%rd121, %rd119, %rd143;
	ld.global.f64 	%fd132, [%rd121];
	mul.f64 	%fd133, %fd132, 0d3FE0000000000000;
	add.s64 	%rd122, %rd120, %rd143;
	ld.global.f64 	%fd134, [%rd122];
	fma.rn.f64 	%fd322, %fd133, %fd134, %fd131;
	st.global.f64 	[%rd4], %fd322;
	add.s32 	%r206, %r206, 4;
	add.s32 	%r205, %r205, 4;
	setp.ne.s32 	%p24, %r205, %r37;
	@%p24 bra 	$L__BB0_31;
$L__BB0_32:
	mad.lo.s32 	%r46, %r202, %r3, %r2;
	mad.lo.s32 	%r47, %r203, %r4, %r2;
	setp.eq.s32 	%p25, %r36, 0;
	@%p25 bra 	$L__BB0_37;
	setp.eq.s32 	%p26, %r36, 1;
	@%p26 bra 	$L__BB0_35;
	mad.lo.s32 	%r139, %r206, %r4, %r46;
	mad.lo.s32 	%r140, %r206, %r3, %r47;
	mul.wide.s32 	%rd123, %r139, 8;
	add.s64 	%rd124, %rd1, %rd123;
	ld.global.f64 	%fd135, [%rd124];
	mul.f64 	%fd136, %fd135, 0d3FE0000000000000;
	mul.wide.s32 	%rd125, %r140, 8;
	add.s64 	%rd126, %rd1, %rd125;
	ld.global.f64 	%fd137, [%rd126];
	fma.rn.f64 	%fd138, %fd136, %fd137, %fd322;
	st.global.f64 	[%rd4], %fd138;
	add.s64 	%rd128, %rd124, %rd143;
	ld.global.f64 	%fd139, [%rd128];
	mul.f64 	%fd140, %fd139, 0d3FE0000000000000;
	add.s64 	%rd129, %rd126, %rd143;
	ld.global.f64 	%fd141, [%rd129];
	fma.rn.f64 	%fd142, %fd140, %fd141, %fd138;
	st.global.f64 	[%rd4], %fd142;
	add.s64 	%rd130, %rd128, %rd143;
	ld.global.f64 	%fd143, [%rd130];
	mul.f64 	%fd144, %fd143, 0d3FE0000000000000;
	add.s64 	%rd131, %rd129, %rd143;
	ld.global.f64 	%fd145, [%rd131];
	fma.rn.f64 	%fd146, %fd144, %fd145, %fd142;
	st.global.f64 	[%rd4], %fd146;
	mul.wide.s32 	%rd132, %r4, 8;
	add.s64 	%rd133, %rd124, %rd132;
	ld.global.f64 	%fd147, [%rd133];
	mul.f64 	%fd148, %fd147, 0d3FE0000000000000;
	add.s64 	%rd134, %rd131, %rd143;
	ld.global.f64 	%fd149, [%rd134];
	fma.rn.f64 	%fd150, %fd148, %fd149, %fd146;
	st.global.f64 	[%rd4], %fd150;
	add.s64 	%rd135, %rd133, %rd143;
	ld.global.f64 	%fd151, [%rd135];
	mul.f64 	%fd152, %fd151, 0d3FE0000000000000;
	add.s64 	%rd136, %rd134, %rd143;
	ld.global.f64 	%fd153, [%rd136];
	fma.rn.f64 	%fd154, %fd152, %fd153, %fd150;
	st.global.f64 	[%rd4], %fd154;
	add.s64 	%rd137, %rd135, %rd143;
	ld.global.f64 	%fd155, [%rd137];
	mul.f64 	%fd156, %fd155, 0d3FE0000000000000;
	add.s64 	%rd138, %rd136, %rd143;
	ld.global.f64 	%fd157, [%rd138];
	fma.rn.f64 	%fd322, %fd156, %fd157, %fd154;
	st.global.f64 	[%rd4], %fd322;
	add.s32 	%r206, %r206, 2;
$L__BB0_35:
	ld.param.u32 	%r185, [_Z21no_2e_tmpC2_os_kerneliiiiPdS__param_3];
	sub.s32 	%r141, %r185, %r88;
	and.b32  	%r142, %r141, 1;
	setp.eq.b32 	%p27, %r142, 1;
	not.pred 	%p28, %p27;
	@%p28 bra 	$L__BB0_37;
	mad.lo.s32 	%r143, %r206, %r4, %r46;
	mad.lo.s32 	%r144, %r206, %r3, %r47;
	mul.wide.s32 	%rd139, %r143, 8;
	add.s64 	%rd140, %rd1, %rd139;
	ld.global.f64 	%fd158, [%rd140];
	mul.f64 	%fd159, %fd158, 0d3FE0000000000000;
	mul.wide.s32 	%rd141, %r144, 8;
	add.s64 	%rd142, %rd1, %rd141;
	ld.global.f64 	%fd160, [%rd142];
	fma.rn.f64 	%fd161, %fd159, %fd160, %fd322;
	st.global.f64 	[%rd4], %fd161;
	add.s64 	%rd144, %rd140, %rd143;
	ld.global.f64 	%fd162, [%rd144];
	mul.f64 	%fd163, %fd162, 0d3FE0000000000000;
	add.s64 	%rd145, %rd142, %rd143;
	ld.global.f64 	%fd164, [%rd145];
	fma.rn.f64 	%fd165, %fd163, %fd164, %fd161;
	st.global.f64 	[%rd4], %fd165;
	add.s64 	%rd146, %rd144, %rd143;
	ld.global.f64 	%fd166, [%rd146];
	mul.f64 	%fd167, %fd166, 0d3FE0000000000000;
	add.s64 	%rd147, %rd145, %rd143;
	ld.global.f64 	%fd168, [%rd147];
	fma.rn.f64 	%fd169, %fd167, %fd168, %fd165;
	st.global.f64 	[%rd4], %fd169;
$L__BB0_37:
	add.s32 	%r203, %r203, 1;
	setp.ne.s32 	%p29, %r203, %r87;
	@%p29 bra 	$L__BB0_29;
	add.s32 	%r202, %r202, 1;
	setp.ne.s32 	%p30, %r202, %r87;
	@%p30 bra 	$L__BB0_28;
	mad.lo.s32 	%r2, %r1, %r92, %r2;
	setp.lt.s32 	%p31, %r2, %r86;
	@%p31 bra 	$L__BB0_27;
	bra.uni 	$L__BB0_70;
$L__BB0_40:
	setp.lt.s32 	%p4, %r88, 1;
	@%p4 bra 	$L__BB0_55;
	and.b32  	%r53, %r88, 3;
	and.b32  	%r54, %r88, 2147483644;
	and.b32  	%r55, %r88, 1;
	mul.wide.s32 	%rd88, %r86, 8;
$L__BB0_42:
	mov.b32 	%r209, 0;
$L__BB0_43:
	mad.lo.s32 	%r58, %r209, %r3, %r2;
	mov.b32 	%r210, 0;
$L__BB0_44:
	setp.lt.u32 	%p14, %r88, 4;
	mad.lo.s32 	%r117, %r210, %r87, %r209;
	mad.lo.s32 	%r118, %r117, %r86, %r2;
	mad.lo.s32 	%r60, %r210, %r4, %r2;
	mul.wide.s32 	%rd38, %r118, 8;
	add.s64 	%rd5, %rd2, %rd38;
	mov.b64 	%rd39, 0;
	st.global.u64 	[%rd5], %rd39;
	mov.b32 	%r213, 0;
	mov.f64 	%fd325, 0d0000000000000000;
	@%p14 bra 	$L__BB0_47;
	mov.b32 	%r211, 0;
	mov.f64 	%fd325, 0d0000000000000000;
$L__BB0_46:
	.pragma "nounroll";
	mad.lo.s32 	%r120, %r211, %r4, %r58;
	mad.lo.s32 	%r121, %r211, %r3, %r60;
	mul.wide.s32 	%rd40, %r120, 8;
	add.s64 	%rd41, %rd1, %rd40;
	ld.global.f64 	%fd25, [%rd41];
	mul.wide.s32 	%rd42, %r121, 8;
	add.s64 	%rd43, %rd1, %rd42;
	ld.global.f64 	%fd26, [%rd43];
	fma.rn.f64 	%fd27, %fd25, %fd26, %fd325;
	st.global.f64 	[%rd5], %fd27;
	add.s64 	%rd45, %rd41, %rd88;
	ld.global.f64 	%fd28, [%rd45];
	add.s64 	%rd46, %rd43, %rd88;
	ld.global.f64 	%fd29, [%rd46];
	fma.rn.f64 	%fd30, %fd28, %fd29, %fd27;
	st.global.f64 	[%rd5], %fd30;
	add.s64 	%rd47, %rd45, %rd88;
	ld.global.f64 	%fd31, [%rd47];
	add.s64 	%rd48, %rd46, %rd88;
	ld.global.f64 	%fd32, [%rd48];
	fma.rn.f64 	%fd33, %fd31, %fd32, %fd30;
	st.global.f64 	[%rd5], %fd33;
	mul.wide.s32 	%rd49, %r4, 8;
	add.s64 	%rd50, %rd41, %rd49;
	ld.global.f64 	%fd34, [%rd50];
	add.s64 	%rd51, %rd48, %rd88;
	ld.global.f64 	%fd35, [%rd51];
	fma.rn.f64 	%fd36, %fd34, %fd35, %fd33;
	st.global.f64 	[%rd5], %fd36;
	add.s64 	%rd52, %rd50, %rd88;
	ld.global.f64 	%fd37, [%rd52];
	add.s64 	%rd53, %rd51, %rd88;
	ld.global.f64 	%fd38, [%rd53];
	fma.rn.f64 	%fd39, %fd37, %fd38, %fd36;
	st.global.f64 	[%rd5], %fd39;
	add.s64 	%rd54, %rd52, %rd88;
	ld.global.f64 	%fd40, [%rd54];
	add.s64 	%rd55, %rd53, %rd88;
	ld.global.f64 	%fd41, [%rd55];
	fma.rn.f64 	%fd42, %fd40, %fd41, %fd39;
	st.global.f64 	[%rd5], %fd42;
	add.s64 	%rd56, %rd50, %rd49;
	ld.global.f64 	%fd43, [%rd56];
	add.s64 	%rd57, %rd55, %rd88;
	ld.global.f64 	%fd44, [%rd57];
	fma.rn.f64 	%fd45, %fd43, %fd44, %fd42;
	st.global.f64 	[%rd5], %fd45;
	add.s64 	%rd58, %rd56, %rd88;
	ld.global.f64 	%fd46, [%rd58];
	add.s64 	%rd59, %rd57, %rd88;
	ld.global.f64 	%fd47, [%rd59];
	fma.rn.f64 	%fd48, %fd46, %fd47, %fd45;
	st.global.f64 	[%rd5], %fd48;
	add.s64 	%rd60, %rd58, %rd88;
	ld.global.f64 	%fd49, [%rd60];
	add.s64 	%rd61, %rd59, %rd88;
	ld.global.f64 	%fd50, [%rd61];
	fma.rn.f64 	%fd51, %fd49, %fd50, %fd48;
	st.global.f64 	[%rd5], %fd51;
	add.s64 	%rd62, %rd56, %rd49;
	ld.global.f64 	%fd52, [%rd62];
	add.s64 	%rd63, %rd61, %rd88;
	ld.global.f64 	%fd53, [%rd63];
	fma.rn.f64 	%fd54, %fd52, %fd53, %fd51;
	st.global.f64 	[%rd5], %fd54;
	add.s64 	%rd64, %rd62, %rd88;
	ld.global.f64 	%fd55, [%rd64];
	add.s64 	%rd65, %rd63, %rd88;
	ld.global.f64 	%fd56, [%rd65];
	fma.rn.f64 	%fd57, %fd55, %fd56, %fd54;
	st.global.f64 	[%rd5], %fd57;
	add.s64 	%rd66, %rd64, %rd88;
	ld.global.f64 	%fd58, [%rd66];
	add.s64 	%rd67, %rd65, %rd88;
	ld.global.f64 	%fd59, [%rd67];
	fma.rn.f64 	%fd325, %fd58, %fd59, %fd57;
	st.global.f64 	[%rd5], %fd325;
	add.s32 	%r211, %r211, 4;
	setp.ne.s32 	%p15, %r211, %r54;
	mov.u32 	%r213, %r54;
	@%p15 bra 	$L__BB0_46;
$L__BB0_47:
	setp.eq.s32 	%p16, %r53, 0;
	@%p16 bra 	$L__BB0_52;
	setp.eq.s32 	%p17, %r53, 1;
	@%p17 bra 	$L__BB0_50;
	mad.lo.s32 	%r122, %r213, %r4, %r58;
	mad.lo.s32 	%r123, %r213, %r3, %r60;
	mul.wide.s32 	%rd68, %r122, 8;
	add.s64 	%rd69, %rd1, %rd68;
	ld.global.f64 	%fd60, [%rd69];
	mul.wide.s32 	%rd70, %r123, 8;
	add.s64 	%rd71, %rd1, %rd70;
	ld.global.f64 	%fd61, [%rd71];
	fma.rn.f64 	%fd62, %fd60, %fd61, %fd325;
	st.global.f64 	[%rd5], %fd62;
	add.s64 	%rd73, %rd69, %rd88;
	ld.global.f64 	%fd63, [%rd73];
	add.s64 	%rd74, %rd71, %rd88;
	ld.global.f64 	%fd64, [%rd74];
	fma.rn.f64 	%fd65, %fd63, %fd64, %fd62;
	st.global.f64 	[%rd5], %fd65;
	add.s64 	%rd75, %rd73, %rd88;
	ld.global.f64 	%fd66, [%rd75];
	add.s64 	%rd76, %rd74, %rd88;
	ld.global.f64 	%fd67, [%rd76];
	fma.rn.f64 	%fd68, %fd66, %fd67, %fd65;
	st.global.f64 	[%rd5], %fd68;
	mul.wide.s32 	%rd77, %r4, 8;
	add.s64 	%rd78, %rd69, %rd77;
	ld.global.f64 	%fd69, [%rd78];
	add.s64 	%rd79, %rd76, %rd88;
	ld.global.f64 	%fd70, [%rd79];
	fma.rn.f64 	%fd71, %fd69, %fd70, %fd68;
	st.global.f64 	[%rd5], %fd71;
	add.s64 	%rd80, %rd78, %rd88;
	ld.global.f64 	%fd72, [%rd80];
	add.s64 	%rd81, %rd79, %rd88;
	ld.global.f64 	%fd73, [%rd81];
	fma.rn.f64 	%fd74, %fd72, %fd73, %fd71;
	st.global.f64 	[%rd5], %fd74;
	add.s64 	%rd82, %rd80, %rd88;
	ld.global.f64 	%fd75, [%rd82];
	add.s64 	%rd83, %rd81, %rd88;
	ld.global.f64 	%fd76, [%rd83];
	fma.rn.f64 	%fd325, %fd75, %fd76, %fd74;
	st.global.f64 	[%rd5], %fd325;
	add.s32 	%r213, %r213, 2;
$L__BB0_50:
	setp.eq.s32 	%p18, %r55, 0;
	@%p18 bra 	$L__BB0_52;
	mad.lo.s32 	%r124, %r213, %r4, %r58;
	mad.lo.s32 	%r125, %r213, %r3, %r60;
	mul.wide.s32 	%rd84, %r124, 8;
	add.s64 	%rd85, %rd1, %rd84;
	ld.global.f64 	%fd77, [%rd85];
	mul.wide.s32 	%rd86, %r125, 8;
	add.s64 	%rd87, %rd1, %rd86;
	ld.global.f64 	%fd78, [%rd87];
	fma.rn.f64 	%fd79, %fd77, %fd78, %fd325;
	st.global.f64 	[%rd5], %fd79;
	add.s64 	%rd89, %rd85, %rd88;
	ld.global.f64 	%fd80, [%rd89];
	add.s64 	%rd90, %rd87, %rd88;
	ld.global.f64 	%fd81, [%rd90];
	fma.rn.f64 	%fd82, %fd80, %fd81, %fd79;
	st.global.f64 	[%rd5], %fd82;
	add.s64 	%rd91, %rd89, %rd88;
	ld.global.f64 	%fd83, [%rd91];
	add.s64 	%rd92, %rd90, %rd88;
	ld.global.f64 	%fd84, [%rd92];
	fma.rn.f64 	%fd85, %fd83, %fd84, %fd82;
	st.global.f64 	[%rd5], %fd85;
$L__BB0_52:
	add.s32 	%r210, %r210, 1;
	setp.ne.s32 	%p19, %r210, %r87;
	@%p19 bra 	$L__BB0_44;
	add.s32 	%r209, %r209, 1;
	setp.ne.s32 	%p20, %r209, %r87;
	@%p20 bra 	$L__BB0_43;
	mov.u32 	%r126, %ntid.x;
	mov.u32 	%r127, %nctaid.x;
	mad.lo.s32 	%r2, %r126, %r127, %r2;
	setp.lt.s32 	%p21, %r2, %r86;
	@%p21 bra 	$L__BB0_42;
	bra.uni 	$L__BB0_70;
$L__BB0_55:
	add.s32 	%r69, %r87, -1;
	and.b32  	%r70, %r87, 7;
	add.s32 	%r71, %r70, -1;
	and.b32  	%r72, %r87, 3;
	and.b32  	%r73, %r87, 2147483640;
	and.b32  	%r74, %r87, 1;
	mul.wide.s32 	%rd28, %r4, 8;
$L__BB0_56:
	mov.b32 	%r215, 0;
$L__BB0_57:
	setp.lt.u32 	%p5, %r69, 7;
	mov.b32 	%r218, 0;
	@%p5 bra 	$L__BB0_60;
	mov.b32 	%r216, 0;
$L__BB0_59:
	.pragma "nounroll";
	mad.lo.s32 	%r96, %r216, %r87, %r215;
	mad.lo.s32 	%r97, %r96, %r86, %r2;
	mul.wide.s32 	%rd8, %r97, 8;
	add.s64 	%rd9, %rd2, %rd8;
	mov.b64 	%rd10, 0;
	st.global.u64 	[%rd9], %rd10;
	add.s32 	%r98, %r96, %r87;
	mad.lo.s32 	%r99, %r98, %r86, %r2;
	mul.wide.s32 	%rd11, %r99, 8;
	add.s64 	%rd12, %rd2, %rd11;
	st.global.u64 	[%rd12], %rd10;
	add.s32 	%r100, %r98, %r87;
	mad.lo.s32 	%r101, %r100, %r86, %r2;
	mul.wide.s32 	%rd13, %r101, 8;
	add.s64 	%rd14, %rd2, %rd13;
	st.global.u64 	[%rd14], %rd10;
	add.s64 	%rd16, %rd9, %rd28;
	st.global.u64 	[%rd16], %rd10;
	add.s64 	%rd17, %rd12, %rd28;
	st.global.u64 	[%rd17], %rd10;
	add.s64 	%rd18, %rd14, %rd28;
	st.global.u64 	[%rd18], %rd10;
	add.s64 	%rd19, %rd16, %rd28;
	st.global.u64 	[%rd19], %rd10;
	add.s64 	%rd20, %rd17, %rd28;
	st.global.u64 	[%rd20], %rd10;
	add.s32 	%r216, %r216, 8;
	setp.ne.s32 	%p6, %r216, %r73;
	mov.u32 	%r218, %r73;
	@%p6 bra 	$L__BB0_59;
$L__BB0_60:
	setp.eq.s32 	%p7, %r70, 0;
	@%p7 bra 	$L__BB0_68;
	setp.lt.u32 	%p8, %r71, 3;
	@%p8 bra 	$L__BB0_63;
	mad.lo.s32 	%r102, %r218, %r87, %r215;
	mad.lo.s32 	%r103, %r102, %r86, %r2;
	mul.wide.s32 	%rd21, %r103, 8;
	add.s64 	%rd22, %rd2, %rd21;
	mov.b64 	%rd23, 0;
	st.global.u64 	[%rd22], %rd23;
	add.s32 	%r104, %r102, %r87;
	mad.lo.s32 	%r105, %r104, %r86, %r2;
	mul.wide.s32 	%rd24, %r105, 8;
	add.s64 	%rd25, %rd2, %rd24;
	st.global.u64 	[%rd25], %rd23;
	add.s32 	%r106, %r104, %r87;
	mad.lo.s32 	%r107, %r106, %r86, %r2;
	mul.wide.s32 	%rd26, %r107, 8;
	add.s64 	%rd27, %rd2, %rd26;
	st.global.u64 	[%rd27], %rd23;
	add.s64 	%rd29, %rd22, %rd28;
	st.global.u64 	[%rd29], %rd23;
	add.s32 	%r218, %r218, 4;
$L__BB0_63:
	setp.eq.s32 	%p9, %r72, 0;
	@%p9 bra 	$L__BB0_68;
	setp.eq.s32 	%p10, %r72, 1;
	@%p10 bra 	$L__BB0_66;
	mad.lo.s32 	%r108, %r218, %r87, %r215;
	mad.lo.s32 	%r109, %r108, %r86, %r2;
	mul.wide.s32 	%rd30, %r109, 8;
	add.s64 	%rd31, %rd2, %rd30;
	mov.b64 	%rd32, 0;
	st.global.u64 	[%rd31], %rd32;
	add.s32 	%r110, %r108, %r87;
	mad.lo.s32 	%r111, %r110, %r86, %r2;
	mul.wide.s32 	%rd33, %r111, 8;
	add.s64 	%rd34, %rd2, %rd33;
	st.global.u64 	[%rd34], %rd32;
	add.s32 	%r218, %r218, 2;
$L__BB0_66:
	setp.eq.s32 	%p11, %r74, 0;
	@%p11 bra 	$L__BB0_68;
	mad.lo.s32 	%r112, %r218, %r87, %r215;
	mad.lo.s32 	%r113, %r112, %r86, %r2;
	mul.wide.s32 	%rd35, %r113, 8;
	add.s64 	%rd36, %rd2, %rd35;
	mov.b64 	%rd37, 0;
	st.global.u64 	[%rd36], %rd37;
$L__BB0_68:
	add.s32 	%r215, %r215, 1;
	setp.ne.s32 	%p12, %r215, %r87;
	@%p12 bra 	$L__BB0_57;
	add.s32 	%r2, %r2, %r5;
	setp.lt.s32 	%p13, %r2, %r86;
	@%p13 bra 	$L__BB0_56;
$L__BB0_70:
	ret;

}


// ===== COMPILED SASS (sm_100) =====

	.target	sm_100

	.elftype	@"ET_EXEC"


//--------------------- .note.nv.tkinfo           --------------------------
	.section	.note.nv.tkinfo,"",@"SHT_NOTE"
	.sectionflags	@"SHF_NOTE_NV_TKINFO"
	.tkinfo
        /*0018*/ 	.word	0x00000002
        /*0030*/ 	.string	""
        /*0030*/ 	.string	"ptxas"
        /*0030*/ 	.string	"Cuda compilation tools, release 13.0, V13.0.88"
        /*0030*/ 	.string	"Build cuda_13.0.r13.0/compiler.36424714_0"
        /*0030*/ 	.string	"-arch sm_100 -m 64 "



//--------------------- .note.nv.cuinfo           --------------------------
	.section	.note.nv.cuinfo,"",@"SHT_NOTE"
	.sectionflags	@"SHF_NOTE_NV_CUINFO"
        /*0018*/ 	.short	0x0002
        /*001a*/ 	.short	0x0064
        /*001c*/ 	.short	0x0082
	.zero		2


//--------------------- .nv.info                  --------------------------
	.section	.nv.info,"",@"SHT_CUDA_INFO"
	.align	4


	//----- nvinfo : EIATTR_REGCOUNT
	.align		4
        /*0000*/ 	.byte	0x04, 0x2f
        /*0002*/ 	.short	(.L_1 - .L_0)
	.align		4
.L_0:
        /*0004*/ 	.word	index@(_Z21no_2e_tmpC2_os_kerneliiiiPdS_)
        /*0008*/ 	.word	0x00000020


	//----- nvinfo : EIATTR_FRAME_SIZE
	.align		4
.L_1:
        /*000c*/ 	.byte	0x04, 0x11
        /*000e*/ 	.short	(.L_3 - .L_2)
	.align		4
.L_2:
        /*0010*/ 	.word	index@(_Z21no_2e_tmpC2_os_kerneliiiiPdS_)
        /*0014*/ 	.word	0x00000000


	//----- nvinfo : EIATTR_MIN_STACK_SIZE
	.align		4
.L_3:
        /*0018*/ 	.byte	0x04, 0x12
        /*001a*/ 	.short	(.L_5 - .L_4)
	.align		4
.L_4:
        /*001c*/ 	.word	index@(_Z21no_2e_tmpC2_os_kerneliiiiPdS_)
        /*0020*/ 	.word	0x00000000
.L_5:


//--------------------- .nv.compat                --------------------------
	.section	.nv.compat,"",@"SHT_CUDA_COMPAT_INFO"
	.align	4
        /*0000*/ 	.byte	0x02, 0x09, 0x00, 0x00, 0x02, 0x02, 0x01, 0x00, 0x02, 0x05, 0x05, 0x00, 0x03, 0x07, 0x01, 0x01
        /*0010*/ 	.byte	0x02, 0x03, 0x00, 0x00, 0x02, 0x06, 0x01, 0x00, 0x04, 0x0b, 0x08, 0x00, 0x01, 0x00, 0x00, 0x00
        /*0020*/ 	.byte	0x00, 0x00, 0x00, 0x00


//--------------------- .nv.info._Z21no_2e_tmpC2_os_kerneliiiiPdS_ --------------------------
	.section	.nv.info._Z21no_2e_tmpC2_os_kerneliiiiPdS_,"",@"SHT_CUDA_INFO"
	.sectionflags	@""
	.align	4


	//----- nvinfo : EIATTR_CUDA_API_VERSION
	.align		4
        /*0000*/ 	.byte	0x04, 0x37
        /*0002*/ 	.short	(.L_7 - .L_6)
.L_6:
        /*0004*/ 	.word	0x00000082


	//----- nvinfo : EIATTR_KPARAM_INFO
	.align		4
.L_7:
        /*0008*/ 	.byte	0x04, 0x17
        /*000a*/ 	.short	(.L_9 - .L_8)
.L_8:
        /*000c*/ 	.word	0x00000000
        /*0010*/ 	.short	0x0005
        /*0012*/ 	.short	0x0018
        /*0014*/ 	.byte	0x00, 0xf5, 0x21, 0x00


	//----- nvinfo : EIATTR_KPARAM_INFO
	.align		4
.L_9:
        /*0018*/ 	.byte	0x04, 0x17
        /*001a*/ 	.short	(.L_11 - .L_10)
.L_10:
        /*001c*/ 	.word	0x00000000
        /*0020*/ 	.short	0x0004
        /*0022*/ 	.short	0x0010
        /*0024*/ 	.byte	0x00, 0xf5, 0x21, 0x00


	//----- nvinfo : EIATTR_KPARAM_INFO
	.align		4
.L_11:
        /*0028*/ 	.byte	0x04, 0x17
        /*002a*/ 	.short	(.L_13 - .L_12)
.L_12:
        /*002c*/ 	.word	0x00000000
        /*0030*/ 	.short	0x0003
        /*0032*/ 	.short	0x000c
        /*0034*/ 	.byte	0x00, 0xf0, 0x11, 0x00


	//----- nvinfo : EIATTR_KPARAM_INFO
	.align		4
.L_13:
        /*0038*/ 	.byte	0x04, 0x17
        /*003a*/ 	.short	(.L_15 - .L_14)
.L_14:
        /*003c*/ 	.word	0x00000000
        /*0040*/ 	.short	0x0002
        /*0042*/ 	.short	0x0008
        /*0044*/ 	.byte	0x00, 0xf0, 0x11, 0x00


	//----- nvinfo : EIATTR_KPARAM_INFO
	.align		4
.L_15:
        /*0048*/ 	.byte	0x04, 0x17
        /*004a*/ 	.short	(.L_17 - .L_16)
.L_16:
        /*004c*/ 	.word	0x00000000
        /*0050*/ 	.short	0x0001
        /*0052*/ 	.short	0x0004
        /*0054*/ 	.byte	0x00, 0xf0, 0x11, 0x00


	//----- nvinfo : EIATTR_KPARAM_INFO
	.align		4
.L_17:
        /*0058*/ 	.byte	0x04, 0x17
        /*005a*/ 	.short	(.L_19 - .L_18)
.L_18:
        /*005c*/ 	.word	0x00000000
        /*0060*/ 	.short	0x0000
        /*0062*/ 	.short	0x0000
        /*0064*/ 	.byte	0x00, 0xf0, 0x11, 0x00


	//----- nvinfo : EIATTR_SPARSE_MMA_MASK
	.align		4
.L_19:
        /*0068*/ 	.byte	0x03, 0x50
        /*006a*/ 	.short	0x0000


	//----- nvinfo : EIATTR_MAXREG_COUNT
	.align		4
        /*006c*/ 	.byte	0x03, 0x1b
        /*006e*/ 	.short	0x00ff


	//----- nvinfo : EIATTR_MERCURY_ISA_VERSION
	.align		4
        /*0070*/ 	.byte	0x03, 0x5f
        /*0072*/ 	.short	0x0101


	//----- nvinfo : EIATTR_VRC_CTA_INIT_COUNT
	.align		4
        /*0074*/ 	.byte	0x02, 0x4a
	.zero		1
	.zero		1


	//----- nvinfo : EIATTR_EXIT_INSTR_OFFSETS
	.align		4
        /*0078*/ 	.byte	0x04, 0x1c
        /*007a*/ 	.short	(.L_21 - .L_20)


	//   ....[0]....
.L_20:
        /*007c*/ 	.word	0x00000070


	//   ....[1]....
        /*0080*/ 	.word	0x000000a0


	//   ....[2]....
        /*0084*/ 	.word	0x00001830


	//   ....[3]....
        /*0088*/ 	.word	0x000024f0


	//   ....[4]....
        /*008c*/ 	.word	0x00003020


	//   ....[5]....
        /*0090*/ 	.word	0x000035e0


	//----- nvinfo : EIATTR_CRS_STACK_SIZE
	.align		4
.L_21:
        /*0094*/ 	.byte	0x04, 0x1e
        /*0096*/ 	.short	(.L_23 - .L_22)
.L_22:
        /*0098*/ 	.word	0x00000000


	//----- nvinfo : EIATTR_CBANK_PARAM_SIZE
	.align		4
.L_23:
        /*009c*/ 	.byte	0x03, 0x19
        /*009e*/ 	.short	0x0020


	//----- nvinfo : EIATTR_PARAM_CBANK
	.align		4
        /*00a0*/ 	.byte	0x04, 0x0a
        /*00a2*/ 	.short	(.L_25 - .L_24)
	.align		4
.L_24:
        /*00a4*/ 	.word	index@(.nv.constant0._Z21no_2e_tmpC2_os_kerneliiiiPdS_)
        /*00a8*/ 	.short	0x0380
        /*00aa*/ 	.short	0x0020


	//----- nvinfo : EIATTR_SW_WAR
	.align		4
.L_25:
        /*00ac*/ 	.byte	0x04, 0x36
        /*00ae*/ 	.short	(.L_27 - .L_26)
.L_26:
        /*00b0*/ 	.word	0x00000008
.L_27:


//--------------------- .nv.callgraph             --------------------------
	.section	.nv.callgraph,"",@"SHT_CUDA_CALLGRAPH"
	.align	4
	.sectionentsize	8
	.align		4
        /*0000*/ 	.word	0x00000000
	.align		4
        /*0004*/ 	.word	0xffffffff
	.align		4
        /*0008*/ 	.word	0x00000000
	.align		4
        /*000c*/ 	.word	0xfffffffe
	.align		4
        /*0010*/ 	.word	0x00000000
	.align		4
        /*0014*/ 	.word	0xfffffffd
	.align		4
        /*0018*/ 	.word	0x00000000
	.align		4
        /*001c*/ 	.word	0xfffffffc


//--------------------- .text._Z21no_2e_tmpC2_os_kerneliiiiPdS_ --------------------------
	.section	.text._Z21no_2e_tmpC2_os_kerneliiiiPdS_,"ax",@progbits
	.align	128
        .global         _Z21no_2e_tmpC2_os_kerneliiiiPdS_
        .type           _Z21no_2e_tmpC2_os_kerneliiiiPdS_,@function
        .size           _Z21no_2e_tmpC2_os_kerneliiiiPdS_,(.L_x_36 - _Z21no_2e_tmpC2_os_kerneliiiiPdS_)
        .other          _Z21no_2e_tmpC2_os_kerneliiiiPdS_,@"STO_CUDA_ENTRY STV_DEFAULT"
_Z21no_2e_tmpC2_os_kerneliiiiPdS_:
.text._Z21no_2e_tmpC2_os_kerneliiiiPdS_:
[----:B------:R-:W-:Y:S01]  /*0000*/  LDC R1, c[0x0][0x37c] ;  /* 0x0000df00ff017b82 */ /* 0x000fe20000000800 */
[----:B------:R-:W0:Y:S07]  /*0010*/  S2R R3, SR_TID.X ;  /* 0x0000000000037919 */ /* 0x000e2e0000002100 */
[----:B------:R-:W0:Y:S01]  /*0020*/  S2UR UR4, SR_CTAID.X ;  /* 0x00000000000479c3 */ /* 0x000e220000002500 */
[----:B------:R-:W1:Y:S07]  /*0030*/  LDCU UR5, c[0x0][0x380] ;  /* 0x00007000ff0577ac */ /* 0x000e6e0008000800 */
[----:B------:R-:W0:Y:S02]  /*0040*/  LDC R2, c[0x0][0x360] ;  /* 0x0000d800ff027b82 */ /* 0x000e240000000800 */
[----:B0-----:R-:W-:-:S05]  /*0050*/  IMAD R3, R2, UR4, R3 ;  /* 0x0000000402037c24 */ /* 0x001fca000f8e0203 */
[----:B-1----:R-:W-:-:S13]  /*0060*/  ISETP.GE.AND P0, PT, R3, UR5, PT ;  /* 0x0000000503007c0c */ /* 0x002fda000bf06270 */
[----:B------:R-:W-:Y:S05]  /*0070*/  @P0 EXIT ;  /* 0x000000000000094d */ /* 0x000fea0003800000 */
[----:B------:R-:W0:Y:S02]  /*0080*/  LDC R4, c[0x0][0x384] ;  /* 0x0000e100ff047b82 */ /* 0x000e240000000800 */
[----:B0-----:R-:W-:-:S13]  /*0090*/  ISETP.GE.AND P0, PT, R4, 0x1, PT ;  /* 0x000000010400780c */ /* 0x001fda0003f06270 */
[----:B------:R-:W-:Y:S05]  /*00a0*/  @!P0 EXIT ;  /* 0x000000000000894d */ /* 0x000fea0003800000 */
[----:B------:R-:W0:Y:S01]  /*00b0*/  LDCU.64 UR6, c[0x0][0x388] ;  /* 0x00007100ff0677ac */ /* 0x000e220008000a00 */
[----:B------:R-:W-:Y:S01]  /*00c0*/  UIMAD UR8, UR5, 0x3, URZ ;  /* 0x00000003050878a4 */ /* 0x000fe2000f8e02ff */
[----:B------:R-:W1:Y:S05]  /*00d0*/  LDCU UR4, c[0x0][0x370] ;  /* 0x00006e00ff0477ac */ /* 0x000e6a0008000800 */
[----:B------:R-:W-:Y:S01]  /*00e0*/  IMAD R0, R4, UR8, RZ ;  /* 0x0000000804007c24 */ /* 0x000fe2000f8e02ff */
[----:B------:R-:W2:Y:S01]  /*00f0*/  LDCU.64 UR10, c[0x0][0x358] ;  /* 0x00006b00ff0a77ac */ /* 0x000ea20008000a00 */
[----:B0-----:R-:W-:-:S09]  /*0100*/  UISETP.GE.AND UP0, UPT, UR6, UR7, UPT ;  /* 0x000000070600728c */ /* 0x001fd2000bf06270 */
[----:B-12---:R-:W-:Y:S05]  /*0110*/  BRA.U UP0, `(.L_x_0) ;  /* 0x0000002100f87547 */ /* 0x006fea000b800000 */
[----:B------:R-:W-:-:S09]  /*0120*/  UISETP.GE.AND UP0, UPT, UR6, 0x1, UPT ;  /* 0x000000010600788c */ /* 0x000fd2000bf06270 */
[----:B------:R-:W-:Y:S05]  /*0130*/  BRA.U !UP0, `(.L_x_1) ;  /* 0x0000001508c07547 */ /* 0x000fea000b800000 */
[----:B------:R-:W-:Y:S02]  /*0140*/  UIADD3 UR4, UPT, UPT, -UR6, UR7, URZ ;  /* 0x0000000706047290 */ /* 0x000fe4000fffe1ff */
[----:B------:R-:W-:Y:S02]  /*0150*/  UIMAD UR5, UR5, 0xc, URZ ;  /* 0x0000000c050578a4 */ /* 0x000fe4000f8e02ff */
[----:B------:R-:W-:Y:S02]  /*0160*/  ULOP3.LUT UR6, UR4, 0x3, URZ, 0xc0, !UPT ;  /* 0x0000000304067892 */ /* 0x000fe4000f8ec0ff */
[----:B------:R-:W-:-:S12]  /*0170*/  ULOP3.LUT UR4, UR4, 0xfffffffc, URZ, 0xc0, !UPT ;  /* 0xfffffffc04047892 */ /* 0x000fd8000f8ec0ff */
.L_x_12:
[----:B01234-:R-:W-:-:S07]  /*0180*/  HFMA2 R2, -RZ, RZ, 0, 0 ;  /* 0x00000000ff027431 */ /* 0x01ffce00000001ff */
.L_x_11:
[----:B01234-:R-:W-:-:S07]  /*0190*/  MOV R4, RZ ;  /* 0x000000ff00047202 */ /* 0x01ffce0000000f00 */
.L_x_10:
[----:B0-----:R-:W0:Y:S01]  /*01a0*/  LDC.64 R8, c[0x0][0x380] ;  /* 0x0000e000ff087b82 */ /* 0x001e220000000a00 */
[----:B------:R-:W-:Y:S02]  /*01b0*/  MOV R13, RZ ;  /* 0x000000ff000d7202 */ /* 0x000fe40000000f00 */
[----:B-1234-:R-:W-:-:S05]  /*01c0*/  CS2R R14, SRZ ;  /* 0x00000000000e7805 */ /* 0x01efca000001ff00 */
[----:B------:R-:W1:Y:S08]  /*01d0*/  LDC.64 R10, c[0x0][0x398] ;  /* 0x0000e600ff0a7b82 */ /* 0x000e700000000a00 */
[----:B------:R-:W2:Y:S01]  /*01e0*/  LDC R5, c[0x0][0x388] ;  /* 0x0000e200ff057b82 */ /* 0x000ea20000000800 */
[----:B0-----:R-:W-:-:S04]  /*01f0*/  IMAD R6, R4, R9, R2 ;  /* 0x0000000904067224 */ /* 0x001fc800078e0202 */
[----:B------:R-:W-:-:S04]  /*0200*/  IMAD R7, R6, R8, R3 ;  /* 0x0000000806077224 */ /* 0x000fc800078e0203 */
[----:B-1----:R-:W-:-:S05]  /*0210*/  IMAD.WIDE R10, R7, 0x8, R10 ;  /* 0x00000008070a7825 */ /* 0x002fca00078e020a */
[----:B------:R0:W-:Y:S01]  /*0220*/  STG.E.64 desc[UR10][R10.64], RZ ;  /* 0x000000ff0a007986 */ /* 0x0001e2000c101b0a */
[----:B--2---:R-:W-:-:S13]  /*0230*/  ISETP.GE.U32.AND P0, PT, R5, 0x4, PT ;  /* 0x000000040500780c */ /* 0x004fda0003f06070 */
[----:B0-----:R-:W-:Y:S05]  /*0240*/  @!P0 BRA `(.L_x_2) ;  /* 0x0000000400508947 */ /* 0x001fea0003800000 */
[----:B------:R-:W-:Y:S01]  /*0250*/  LOP3.LUT R7, R5, 0x7ffffffc, RZ, 0xc0, !PT ;  /* 0x7ffffffc05077812 */ /* 0x000fe200078ec0ff */
[--C-:B------:R-:W-:Y:S01]  /*0260*/  IMAD R25, R4, R0, R3.reuse ;  /* 0x0000000004197224 */ /* 0x100fe200078e0203 */
[----:B------:R-:W-:Y:S01]  /*0270*/  CS2R R14, SRZ ;  /* 0x00000000000e7805 */ /* 0x000fe2000001ff00 */
[----:B------:R-:W-:Y:S01]  /*0280*/  IMAD R24, R2, UR8, R3 ;  /* 0x0000000802187c24 */ /* 0x000fe2000f8e0203 */
[----:B------:R-:W-:-:S07]  /*0290*/  IADD3 R6, PT, PT, -R7, RZ, RZ ;  /* 0x000000ff07067210 */ /* 0x000fce0007ffe1ff */
.L_x_3:
[----:B------:R-:W0:Y:S02]  /*02a0*/  LDC.64 R26, c[0x0][0x390] ;  /* 0x0000e400ff1a7b82 */ /* 0x000e240000000a00 */
[----:B0-----:R-:W-:-:S04]  /*02b0*/  IMAD.WIDE R22, R24, 0x8, R26 ;  /* 0x0000000818167825 */ /* 0x001fc800078e021a */
[----:B------:R-:W-:Y:S01]  /*02c0*/  IMAD.WIDE R26, R25, 0x8, R26 ;  /* 0x00000008191a7825 */ /* 0x000fe200078e021a */
[----:B------:R-:W2:Y:S04]  /*02d0*/  LDG.E.64 R12, desc[UR10][R22.64] ;  /* 0x0000000a160c7981 */ /* 0x000ea8000c1e1b00 */
[----:B-1----:R-:W2:Y:S01]  /*02e0*/  LDG.E.64 R20, desc[UR10][R26.64] ;  /* 0x0000000a1a147981 */ /* 0x002ea2000c1e1b00 */
[----:B------:R-:W-:Y:S01]  /*02f0*/  IMAD.WIDE R18, R8, 0x8, R22 ;  /* 0x0000000808127825 */ /* 0x000fe200078e0216 */
[----:B--2---:R-:W-:-:S03]  /*0300*/  DFMA R20, R12, R20, R14 ;  /* 0x000000140c14722b */ /* 0x004fc6000000000e */
[----:B------:R-:W-:-:S04]  /*0310*/  IMAD.WIDE R12, R8, 0x8, R26 ;  /* 0x00000008080c7825 */ /* 0x000fc800078e021a */
[----:B------:R0:W-:Y:S04]  /*0320*/  STG.E.64 desc[UR10][R10.64], R20 ;  /* 0x000000140a007986 */ /* 0x0001e8000c101b0a */
[----:B------:R-:W2:Y:S04]  /*0330*/  LDG.E.64 R14, desc[UR10][R12.64] ;  /* 0x0000000a0c0e7981 */ /* 0x000ea8000c1e1b00 */
[----:B------:R-:W2:Y:S02]  /*0340*/  LDG.E.64 R16, desc[UR10][R18.64] ;  /* 0x0000000a12107981 */ /* 0x000ea4000c1e1b00 */
[----:B--2---:R-:W-:Y:S01]  /*0350*/  DFMA R28, R16, R14, R20 ;  /* 0x0000000e101c722b */ /* 0x004fe20000000014 */
[----:B------:R-:W-:-:S04]  /*0360*/  IMAD.WIDE R14, R8, 0x8, R18 ;  /* 0x00000008080e7825 */ /* 0x000fc800078e0212 */
[----:B------:R-:W-:Y:S02]  /*0370*/  IMAD.WIDE R16, R8, 0x8, R12 ;  /* 0x0000000808107825 */ /* 0x000fe400078e020c */
[----:B------:R1:W-:Y:S04]  /*0380*/  STG.E.64 desc[UR10][R10.64], R28 ;  /* 0x0000001c0a007986 */ /* 0x0003e8000c101b0a */
[----:B------:R-:W2:Y:S04]  /*0390*/  LDG.E.64 R14, desc[UR10][R14.64] ;  /* 0x0000000a0e0e7981 */ /* 0x000ea8000c1e1b00 */
[----:B------:R-:W2:Y:S01]  /*03a0*/  LDG.E.64 R26, desc[UR10][R16.64] ;  /* 0x0000000a101a7981 */ /* 0x000ea2000c1e1b00 */
[----:B------:R-:W-:Y:S01]  /*03b0*/  IMAD.WIDE R22, R0, 0x8, R22 ;  /* 0x0000000800167825 */ /* 0x000fe200078e0216 */
[----:B--2---:R-:W-:-:S03]  /*03c0*/  DFMA R26, R14, R26, R28 ;  /* 0x0000001a0e1a722b */ /* 0x004fc6000000001c */
[----:B------:R-:W-:-:S04]  /*03d0*/  IMAD.WIDE R14, R8, 0x8, R16 ;  /* 0x00000008080e7825 */ /* 0x000fc800078e0210 */
[----:B------:R2:W-:Y:S04]  /*03e0*/  STG.E.64 desc[UR10][R10.64], R26 ;  /* 0x0000001a0a007986 */ /* 0x0005e8000c101b0a */
[----:B------:R-:W3:Y:S04]  /*03f0*/  LDG.E.64 R12, desc[UR10][R22.64] ;  /* 0x0000000a160c7981 */ /* 0x000ee8000c1e1b00 */
[----:B0-----:R0:W3:Y:S01]  /*0400*/  LDG.E.64 R20, desc[UR10][R14.64] ;  /* 0x0000000a0e147981 */ /* 0x0010e2000c1e1b00 */
[----:B------:R-:W-:-:S04]  /*0410*/  IMAD.WIDE R18, R8, 0x8, R22 ;  /* 0x0000000808127825 */ /* 0x000fc800078e0216 */
[----:B0-----:R-:W-:Y:S01]  /*0420*/  IMAD.WIDE R14, R8, 0x8, R14 ;  /* 0x00000008080e7825 */ /* 0x001fe200078e020e */
[----:B---3--:R-:W-:-:S07]  /*0430*/  DFMA R20, R12, R20, R26 ;  /* 0x000000140c14722b */ /* 0x008fce000000001a */
[----:B------:R-:W-:Y:S04]  /*0440*/  STG.E.64 desc[UR10][R10.64], R20 ;  /* 0x000000140a007986 */ /* 0x000fe8000c101b0a */
[----:B------:R-:W3:Y:S04]  /*0450*/  LDG.E.64 R12, desc[UR10][R14.64] ;  /* 0x0000000a0e0c7981 */ /* 0x000ee8000c1e1b00 */
[----:B------:R-:W3:Y:S01]  /*0460*/  LDG.E.64 R16, desc[UR10][R18.64] ;  /* 0x0000000a12107981 */ /* 0x000ee2000c1e1b00 */
[----:B-1----:R-:W-:-:S04]  /*0470*/  IMAD.WIDE R28, R8, 0x8, R18 ;  /* 0x00000008081c7825 */ /* 0x002fc800078e0212 */
[----:B--2---:R-:W-:Y:S01]  /*0480*/  IMAD.WIDE R26, R8, 0x8, R14 ;  /* 0x00000008081a7825 */ /* 0x004fe200078e020e */
[----:B---3--:R-:W-:-:S07]  /*0490*/  DFMA R12, R16, R12, R20 ;  /* 0x0000000c100c722b */ /* 0x008fce0000000014 */
[----:B------:R0:W-:Y:S04]  /*04a0*/  STG.E.64 desc[UR10][R10.64], R12 ;  /* 0x0000000c0a007986 */ /* 0x0001e8000c101b0a */
[----:B------:R-:W2:Y:S04]  /*04b0*/  LDG.E.64 R28, desc[UR10][R28.64] ;  /* 0x0000000a1c1c7981 */ /* 0x000ea8000c1e1b00 */
[----:B------:R-:W2:Y:S02]  /*04c0*/  LDG.E.64 R16, desc[UR10][R26.64] ;  /* 0x0000000a1a107981 */ /* 0x000ea4000c1e1b00 */
[----:B--2---:R-:W-:Y:S01]  /*04d0*/  DFMA R16, R28, R16, R12 ;  /* 0x000000101c10722b */ /* 0x004fe2000000000c */
[----:B0-----:R-:W-:-:S04]  /*04e0*/  IMAD.WIDE R12, R0, 0x8, R22 ;  /* 0x00000008000c7825 */ /* 0x001fc800078e0216 */
[C---:B------:R-:W-:Y:S02]  /*04f0*/  IMAD.WIDE R28, R8.reuse, 0x8, R26 ;  /* 0x00000008081c7825 */ /* 0x040fe400078e021a */
[----:B------:R0:W-:Y:S04]  /*0500*/  STG.E.64 desc[UR10][R10.64], R16 ;  /* 0x000000100a007986 */ /* 0x0001e8000c101b0a */
[----:B------:R-:W2:Y:S04]  /*0510*/  LDG.E.64 R18, desc[UR10][R12.64] ;  /* 0x0000000a0c127981 */ /* 0x000ea8000c1e1b00 */
[----:B------:R-:W2:Y:S02]  /*0520*/  LDG.E.64 R14, desc[UR10][R28.64] ;  /* 0x0000000a1c0e7981 */ /* 0x000ea4000c1e1b00 */
[----:B--2---:R-:W-:Y:S01]  /*0530*/  DFMA R14, R18, R14, R16 ;  /* 0x0000000e120e722b */ /* 0x004fe20000000010 */
[----:B0-----:R-:W-:-:S04]  /*0540*/  IMAD.WIDE R16, R8, 0x8, R28 ;  /* 0x0000000808107825 */ /* 0x001fc800078e021c */
[C---:B------:R-:W-:Y:S02]  /*0550*/  IMAD.WIDE R18, R8.reuse, 0x8, R12 ;  /* 0x0000000808127825 */ /* 0x040fe400078e020c */
[----:B------:R-:W-:Y:S04]  /*0560*/  STG.E.64 desc[UR10][R10.64], R14 ;  /* 0x0000000e0a007986 */ /* 0x000fe8000c101b0a */
[----:B------:R0:W2:Y:S04]  /*0570*/  LDG.E.64 R20, desc[UR10][R16.64] ;  /* 0x0000000a10147981 */ /* 0x0000a8000c1e1b00 */
[----:B------:R-:W2:Y:S01]  /*0580*/  LDG.E.64 R22, desc[UR10][R18.64] ;  /* 0x0000000a12167981 */ /* 0x000ea2000c1e1b00 */
[----:B------:R-:W-:-:S04]  /*0590*/  IMAD.WIDE R26, R8, 0x8, R18 ;  /* 0x00000008081a7825 */ /* 0x000fc800078e0212 */
[----:B0-----:R-:W-:Y:S01]  /*05a0*/  IMAD.WIDE R16, R8, 0x8, R16 ;  /* 0x0000000808107825 */ /* 0x001fe200078e0210 */
[----:B--2---:R-:W-:-:S07]  /*05b0*/  DFMA R22, R22, R20, R14 ;  /* 0x000000141616722b */ /* 0x004fce000000000e */
[----:B------:R0:W-:Y:S04]  /*05c0*/  STG.E.64 desc[UR10][R10.64], R22 ;  /* 0x000000160a007986 */ /* 0x0001e8000c101b0a */
[----:B------:R1:W2:Y:S04]  /*05d0*/  LDG.E.64 R20, desc[UR10][R26.64] ;  /* 0x0000000a1a147981 */ /* 0x0002a8000c1e1b00 */
[----:B------:R-:W2:Y:S01]  /*05e0*/  LDG.E.64 R28, desc[UR10][R16.64] ;  /* 0x0000000a101c7981 */ /* 0x000ea2000c1e1b00 */
[----:B-1----:R-:W-:Y:S01]  /*05f0*/  IMAD.WIDE R26, R0, 0x8, R12 ;  /* 0x00000008001a7825 */ /* 0x002fe200078e020c */
[----:B--2---:R-:W-:-:S03]  /*0600*/  DFMA R28, R20, R28, R22 ;  /* 0x0000001c141c722b */ /* 0x004fc60000000016 */
[----:B0-----:R-:W-:-:S04]  /*0610*/  IMAD.WIDE R22, R8, 0x8, R16 ;  /* 0x0000000808167825 */ /* 0x001fc800078e0210 */
[----:B------:R0:W-:Y:S04]  /*0620*/  STG.E.64 desc[UR10][R10.64], R28 ;  /* 0x0000001c0a007986 */ /* 0x0001e8000c101b0a */
[----:B------:R-:W2:Y:S04]  /*0630*/  LDG.E.64 R12, desc[UR10][R26.64] ;  /* 0x0000000a1a0c7981 */ /* 0x000ea8000c1e1b00 */
[----:B------:R-:W2:Y:S01]  /*0640*/  LDG.E.64 R20, desc[UR10][R22.64] ;  /* 0x0000000a16147981 */ /* 0x000ea2000c1e1b00 */
[----:B------:R-:W-:Y:S01]  /*0650*/  IMAD.WIDE R18, R8, 0x8, R26 ;  /* 0x0000000808127825 */ /* 0x000fe200078e021a */
[----:B--2---:R-:W-:-:S03]  /*0660*/  DFMA R20, R12, R20, R28 ;  /* 0x000000140c14722b */ /* 0x004fc6000000001c */
[----:B------:R-:W-:-:S04]  /*0670*/  IMAD.WIDE R12, R8, 0x8, R22 ;  /* 0x00000008080c7825 */ /* 0x000fc800078e0216 */
[----:B------:R1:W-:Y:S04]  /*0680*/  STG.E.64 desc[UR10][R10.64], R20 ;  /* 0x000000140a007986 */ /* 0x0003e8000c101b0a */
[----:B------:R2:W3:Y:S04]  /*0690*/  LDG.E.64 R14, desc[UR10][R18.64] ;  /* 0x0000000a120e7981 */ /* 0x0004e8000c1e1b00 */
[----:B------:R-:W3:Y:S01]  /*06a0*/  LDG.E.64 R16, desc[UR10][R12.64] ;  /* 0x0000000a0c107981 */ /* 0x000ee2000c1e1b00 */
[----:B0-----:R-:W-:-:S04]  /*06b0*/  IMAD.WIDE R28, R8, 0x8, R12 ;  /* 0x00000008081c7825 */ /* 0x001fc800078e020c */
[----:B--2---:R-:W-:Y:S01]  /*06c0*/  IMAD.WIDE R18, R8, 0x8, R18 ;  /* 0x0000000808127825 */ /* 0x004fe200078e0212 */
[----:B---3--:R-:W-:-:S07]  /*06d0*/  DFMA R16, R14, R16, R20 ;  /* 0x000000100e10722b */ /* 0x008fce0000000014 */
[----:B------:R1:W-:Y:S04]  /*06e0*/  STG.E.64 desc[UR10][R10.64], R16 ;  /* 0x000000100a007986 */ /* 0x0003e8000c101b0a */
[----:B------:R-:W2:Y:S04]  /*06f0*/  LDG.E.64 R14, desc[UR10][R18.64] ;  /* 0x0000000a120e7981 */ /* 0x000ea8000c1e1b00 */
[----:B------:R-:W2:Y:S01]  /*0700*/  LDG.E.64 R28, desc[UR10][R28.64] ;  /* 0x0000000a1c1c7981 */ /* 0x000ea2000c1e1b00 */
[----:B------:R-:W-:Y:S01]  /*0710*/  IADD3 R6, PT, PT, R6, 0x4, RZ ;  /* 0x0000000406067810 */ /* 0x000fe20007ffe0ff */
[----:B------:R-:W-:Y:S01]  /*0720*/  IMAD R24, R9, UR5, R24 ;  /* 0x0000000509187c24 */ /* 0x000fe2000f8e0218 */
[----:B------:R-:W-:-:S02]  /*0730*/  IADD3 R25, PT, PT, R25, UR5, RZ ;  /* 0x0000000519197c10 */ /* 0x000fc4000fffe0ff */
[----:B------:R-:W-:Y:S01]  /*0740*/  ISETP.NE.AND P0, PT, R6, RZ, PT ;  /* 0x000000ff0600720c */ /* 0x000fe20003f05270 */
[----:B--2---:R-:W-:-:S07]  /*0750*/  DFMA R14, R14, R28, R16 ;  /* 0x0000001c0e0e722b */ /* 0x004fce0000000010 */
[----:B------:R1:W-:Y:S05]  /*0760*/  STG.E.64 desc[UR10][R10.64], R14 ;  /* 0x0000000e0a007986 */ /* 0x0003ea000c101b0a */
[----:B------:R-:W-:Y:S05]  /*0770*/  @P0 BRA `(.L_x_3) ;  /* 0xfffffff800c80947 */ /* 0x000fea000383ffff */
[----:B------:R-:W-:-:S07]  /*0780*/  MOV R13, R7 ;  /* 0x00000007000d7202 */ /* 0x000fce0000000f00 */
.L_x_2:
[----:B------:R-:W-:-:S13]  /*0790*/  LOP3.LUT P0, R6, R5, 0x3, RZ, 0xc0, !PT ;  /* 0x0000000305067812 */ /* 0x000fda000780c0ff */
[----:B------:R-:W-:Y:S05]  /*07a0*/  @!P0 BRA `(.L_x_4) ;  /* 0x0000000400188947 */ /* 0x000fea0003800000 */
[----:B------:R-:W-:Y:S02]  /*07b0*/  ISETP.NE.AND P0, PT, R6, 0x1, PT ;  /* 0x000000010600780c */ /* 0x000fe40003f05270 */
[----:B------:R-:W-:-:S04]  /*07c0*/  LOP3.LUT R7, R5, 0x1, RZ, 0xc0, !PT ;  /* 0x0000000105077812 */ /* 0x000fc800078ec0ff */
[----:B------:R-:W-:-:S07]  /*07d0*/  ISETP.NE.U32.AND P1, PT, R7, 0x1, PT ;  /* 0x000000010700780c */ /* 0x000fce0003f25070 */
[----:B------:R-:W-:Y:S06]  /*07e0*/  @!P0 BRA `(.L_x_5) ;  /* 0x0000000000a88947 */ /* 0x000fec0003800000 */
[----:B-1----:R-:W0:Y:S01]  /*07f0*/  LDC.64 R16, c[0x0][0x390] ;  /* 0x0000e400ff107b82 */ /* 0x002e220000000a00 */
[--C-:B------:R-:W-:Y:S02]  /*0800*/  IMAD R7, R2, UR8, R3.reuse ;  /* 0x0000000802077c24 */ /* 0x100fe4000f8e0203 */
[-C--:B------:R-:W-:Y:S02]  /*0810*/  IMAD R6, R4, R0.reuse, R3 ;  /* 0x0000000004067224 */ /* 0x080fe400078e0203 */
[C---:B------:R-:W-:Y:S02]  /*0820*/  IMAD R7, R13.reuse, R0, R7 ;  /* 0x000000000d077224 */ /* 0x040fe400078e0207 */
[----:B------:R-:W-:Y:S02]  /*0830*/  IMAD R25, R13, UR8, R6 ;  /* 0x000000080d197c24 */ /* 0x000fe4000f8e0206 */
[----:B0-----:R-:W-:-:S04]  /*0840*/  IMAD.WIDE R6, R7, 0x8, R16 ;  /* 0x0000000807067825 */ /* 0x001fc800078e0210 */
[----:B------:R-:W-:Y:S01]  /*0850*/  IMAD.WIDE R24, R25, 0x8, R16 ;  /* 0x0000000819187825 */ /* 0x000fe200078e0210 */
[----:B------:R-:W2:Y:S04]  /*0860*/  LDG.E.64 R18, desc[UR10][R6.64] ;  /* 0x0000000a06127981 */ /* 0x000ea8000c1e1b00 */
[----:B------:R-:W2:Y:S02]  /*0870*/  LDG.E.64 R16, desc[UR10][R24.64] ;  /* 0x0000000a18107981 */ /* 0x000ea4000c1e1b00 */
[----:B--2---:R-:W-:Y:S01]  /*0880*/  DFMA R18, R18, R16, R14 ;  /* 0x000000101212722b */ /* 0x004fe2000000000e */
[----:B------:R-:W-:-:S04]  /*0890*/  IMAD.WIDE R14, R8, 0x8, R24 ;  /* 0x00000008080e7825 */ /* 0x000fc800078e0218 */
[C---:B------:R-:W-:Y:S02]  /*08a0*/  IMAD.WIDE R16, R8.reuse, 0x8, R6 ;  /* 0x0000000808107825 */ /* 0x040fe400078e0206 */
[----:B------:R0:W-:Y:S04]  /*08b0*/  STG.E.64 desc[UR10][R10.64], R18 ;  /* 0x000000120a007986 */ /* 0x0001e8000c101b0a */
[----:B------:R-:W2:Y:S04]  /*08c0*/  LDG.E.64 R20, desc[UR10][R14.64] ;  /* 0x0000000a0e147981 */ /* 0x000ea8000c1e1b00 */
[----:B------:R-:W2:Y:S01]  /*08d0*/  LDG.E.64 R22, desc[UR10][R16.64] ;  /* 0x0000000a10167981 */ /* 0x000ea2000c1e1b00 */
[----:B------:R-:W-:Y:S01]  /*08e0*/  IMAD.WIDE R28, R8, 0x8, R16 ;  /* 0x00000008081c7825 */ /* 0x000fe200078e0210 */
[----:B--2---:R-:W-:-:S03]  /*08f0*/  DFMA R22, R22, R20, R18 ;  /* 0x000000141616722b */ /* 0x004fc60000000012 */
[----:B------:R-:W-:-:S04]  /*0900*/  IMAD.WIDE R20, R8, 0x8, R14 ;  /* 0x0000000808147825 */ /* 0x000fc800078e020e */
[----:B------:R1:W-:Y:S04]  /*0910*/  STG.E.64 desc[UR10][R10.64], R22 ;  /* 0x000000160a007986 */ /* 0x0003e8000c101b0a */
[----:B------:R-:W2:Y:S04]  /*0920*/  LDG.E.64 R24, desc[UR10][R28.64] ;  /* 0x0000000a1c187981 */ /* 0x000ea8000c1e1b00 */
[----:B------:R-:W2:Y:S01]  /*0930*/  LDG.E.64 R26, desc[UR10][R20.64] ;  /* 0x0000000a141a7981 */ /* 0x000ea2000c1e1b00 */
[----:B------:R-:W-:-:S04]  /*0940*/  IMAD.WIDE R6, R0, 0x8, R6 ;  /* 0x0000000800067825 */ /* 0x000fc800078e0206 */
[----:B0-----:R-:W-:Y:S01]  /*0950*/  IMAD.WIDE R18, R8, 0x8, R20 ;  /* 0x0000000808127825 */ /* 0x001fe200078e0214 */
[----:B--2---:R-:W-:-:S07]  /*0960*/  DFMA R24, R24, R26, R22 ;  /* 0x0000001a1818722b */ /* 0x004fce0000000016 */
[----:B------:R0:W-:Y:S04]  /*0970*/  STG.E.64 desc[UR10][R10.64], R24 ;  /* 0x000000180a007986 */ /* 0x0001e8000c101b0a */
[----:B------:R-:W2:Y:S04]  /*0980*/  LDG.E.64 R26, desc[UR10][R6.64] ;  /* 0x0000000a061a7981 */ /* 0x000ea8000c1e1b00 */
[----:B------:R-:W2:Y:S01]  /*0990*/  LDG.E.64 R14, desc[UR10][R18.64] ;  /* 0x0000000a120e7981 */ /* 0x000ea2000c1e1b00 */
[----:B------:R-:W-:-:S04]  /*09a0*/  IMAD.WIDE R16, R8, 0x8, R6 ;  /* 0x0000000808107825 */ /* 0x000fc800078e0206 */
[----:B-1----:R-:W-:Y:S01]  /*09b0*/  IMAD.WIDE R22, R8, 0x8, R18 ;  /* 0x0000000808167825 */ /* 0x002fe200078e0212 */
[----:B--2---:R-:W-:-:S07]  /*09c0*/  DFMA R26, R26, R14, R24 ;  /* 0x0000000e1a1a722b */ /* 0x004fce0000000018 */
[----:B------:R2:W-:Y:S04]  /*09d0*/  STG.E.64 desc[UR10][R10.64], R26 ;  /* 0x0000001a0a007986 */ /* 0x0005e8000c101b0a */
[----:B------:R-:W3:Y:S04]  /*09e0*/  LDG.E.64 R20, desc[UR10][R16.64] ;  /* 0x0000000a10147981 */ /* 0x000ee8000c1e1b00 */
[----:B------:R-:W3:Y:S01]  /*09f0*/  LDG.E.64 R14, desc[UR10][R22.64] ;  /* 0x0000000a160e7981 */ /* 0x000ee2000c1e1b00 */
[----:B------:R-:W-:-:S04]  /*0a00*/  IMAD.WIDE R28, R8, 0x8, R16 ;  /* 0x00000008081c7825 */ /* 0x000fc800078e0210 */
[----:B0-----:R-:W-:Y:S01]  /*0a10*/  IMAD.WIDE R24, R8, 0x8, R22 ;  /* 0x0000000808187825 */ /* 0x001fe200078e0216 */
[----:B---3--:R-:W-:-:S07]  /*0a20*/  DFMA R20, R20, R14, R26 ;  /* 0x0000000e1414722b */ /* 0x008fce000000001a */
[----:B------:R2:W-:Y:S04]  /*0a30*/  STG.E.64 desc[UR10][R10.64], R20 ;  /* 0x000000140a007986 */ /* 0x0005e8000c101b0a */
[----:B------:R-:W3:Y:S04]  /*0a40*/  LDG.E.64 R28, desc[UR10][R28.64] ;  /* 0x0000000a1c1c7981 */ /* 0x000ee8000c1e1b00 */
[----:B------:R-:W3:Y:S01]  /*0a50*/  LDG.E.64 R24, desc[UR10][R24.64] ;  /* 0x0000000a18187981 */ /* 0x000ee2000c1e1b00 */
[----:B------:R-:W-:Y:S01]  /*0a60*/  IADD3 R13, PT, PT, R13, 0x2, RZ ;  /* 0x000000020d0d7810 */ /* 0x000fe20007ffe0ff */
[----:B---3--:R-:W-:-:S07]  /*0a70*/  DFMA R14, R28, R24, R20 ;  /* 0x000000181c0e722b */ /* 0x008fce0000000014 */
[----:B------:R2:W-:Y:S04]  /*0a80*/  STG.E.64 desc[UR10][R10.64], R14 ;  /* 0x0000000e0a007986 */ /* 0x0005e8000c101b0a */
.L_x_5:
[----:B------:R-:W-:Y:S05]  /*0a90*/  @P1 BRA `(.L_x_4) ;  /* 0x00000000005c1947 */ /* 0x000fea0003800000 */
[----:B-1----:R-:W0:Y:S01]  /*0aa0*/  LDC.64 R16, c[0x0][0x390] ;  /* 0x0000e400ff107b82 */ /* 0x002e220000000a00 */
[--C-:B------:R-:W-:Y:S02]  /*0ab0*/  IMAD R7, R2, UR8, R3.reuse ;  /* 0x0000000802077c24 */ /* 0x100fe4000f8e0203 */
[-C--:B------:R-:W-:Y:S02]  /*0ac0*/  IMAD R6, R4, R0.reuse, R3 ;  /* 0x0000000004067224 */ /* 0x080fe400078e0203 */
[C---:B------:R-:W-:Y:S02]  /*0ad0*/  IMAD R7, R13.reuse, R0, R7 ;  /* 0x000000000d077224 */ /* 0x040fe400078e0207 */
[----:B------:R-:W-:Y:S02]  /*0ae0*/  IMAD R13, R13, UR8, R6 ;  /* 0x000000080d0d7c24 */ /* 0x000fe4000f8e0206 */
[----:B0-----:R-:W-:-:S04]  /*0af0*/  IMAD.WIDE R6, R7, 0x8, R16 ;  /* 0x0000000807067825 */ /* 0x001fc800078e0210 */
[----:B------:R-:W-:Y:S02]  /*0b00*/  IMAD.WIDE R16, R13, 0x8, R16 ;  /* 0x000000080d107825 */ /* 0x000fe400078e0210 */
[----:B------:R-:W3:Y:S04]  /*0b10*/  LDG.E.64 R12, desc[UR10][R6.64] ;  /* 0x0000000a060c7981 */ /* 0x000ee8000c1e1b00 */
[----:B------:R-:W3:Y:S01]  /*0b20*/  LDG.E.64 R18, desc[UR10][R16.64] ;  /* 0x0000000a10127981 */ /* 0x000ee2000c1e1b00 */
[----:B--2---:R-:W-:Y:S01]  /*0b30*/  IMAD.WIDE R20, R8, 0x8, R16 ;  /* 0x0000000808147825 */ /* 0x004fe200078e0210 */
[----:B---3--:R-:W-:-:S03]  /*0b40*/  DFMA R12, R12, R18, R14 ;  /* 0x000000120c0c722b */ /* 0x008fc6000000000e */
[----:B------:R-:W-:-:S04]  /*0b50*/  IMAD.WIDE R18, R8, 0x8, R6 ;  /* 0x0000000808127825 */ /* 0x000fc800078e0206 */
[----:B------:R0:W-:Y:S04]  /*0b60*/  STG.E.64 desc[UR10][R10.64], R12 ;  /* 0x0000000c0a007986 */ /* 0x0001e8000c101b0a */
[----:B------:R-:W2:Y:S04]  /*0b70*/  LDG.E.64 R14, desc[UR10][R18.64] ;  /* 0x0000000a120e7981 */ /* 0x000ea8000c1e1b00 */
[----:B------:R-:W2:Y:S01]  /*0b80*/  LDG.E.64 R22, desc[UR10][R20.64] ;  /* 0x0000000a14167981 */ /* 0x000ea2000c1e1b00 */
[----:B------:R-:W-:-:S04]  /*0b90*/  IMAD.WIDE R24, R8, 0x8, R18 ;  /* 0x0000000808187825 */ /* 0x000fc800078e0212 */
[----:B------:R-:W-:Y:S01]  /*0ba0*/  IMAD.WIDE R26, R8, 0x8, R20 ;  /* 0x00000008081a7825 */ /* 0x000fe200078e0214 */
[----:B--2---:R-:W-:-:S07]  /*0bb0*/  DFMA R22, R14, R22, R12 ;  /* 0x000000160e16722b */ /* 0x004fce000000000c */
[----:B------:R0:W-:Y:S04]  /*0bc0*/  STG.E.64 desc[UR10][R10.64], R22 ;  /* 0x000000160a007986 */ /* 0x0001e8000c101b0a */
[----:B------:R-:W2:Y:S04]  /*0bd0*/  LDG.E.64 R24, desc[UR10][R24.64] ;  /* 0x0000000a18187981 */ /* 0x000ea8000c1e1b00 */
[----:B------:R-:W2:Y:S02]  /*0be0*/  LDG.E.64 R26, desc[UR10][R26.64] ;  /* 0x0000000a1a1a7981 */ /* 0x000ea4000c1e1b00 */
[----:B--2---:R-:W-:-:S07]  /*0bf0*/  DFMA R14, R24, R26, R22 ;  /* 0x0000001a180e722b */ /* 0x004fce0000000016 */
[----:B------:R0:W-:Y:S04]  /*0c00*/  STG.E.64 desc[UR10][R10.64], R14 ;  /* 0x0000000e0a007986 */ /* 0x0001e8000c101b0a */
.L_x_4:
[----:B------:R-:W3:Y:S01]  /*0c10*/  LDC R24, c[0x0][0x38c] ;  /* 0x0000e300ff187b82 */ /* 0x000ee20000000800 */
[----:B------:R-:W4:Y:S02]  /*0c20*/  LDCU UR7, c[0x0][0x388] ;  /* 0x00007100ff0777ac */ /* 0x000f240008000800 */
[----:B----4-:R-:W-:Y:S02]  /*0c30*/  MOV R25, UR7 ;  /* 0x0000000700197c02 */ /* 0x010fe40008000f00 */
[----:B---3--:R-:W-:-:S04]  /*0c40*/  IADD3 R6, PT, PT, R5, -R24, RZ ;  /* 0x8000001805067210 */ /* 0x008fc80007ffe0ff */
[----:B------:R-:W-:-:S13]  /*0c50*/  ISETP.GT.U32.AND P0, PT, R6, -0x4, PT ;  /* 0xfffffffc0600780c */ /* 0x000fda0003f04070 */
[----:B------:R-:W-:Y:S05]  /*0c60*/  @P0 BRA `(.L_x_6) ;  /* 0x00000004007c0947 */ /* 0x000fea0003800000 */
[----:B------:R-:W-:Y:S01]  /*0c70*/  MOV R6, RZ ;  /* 0x000000ff00067202 */ /* 0x000fe20000000f00 */
[--C-:B--2---:R-:W-:Y:S01]  /*0c80*/  IMAD R26, R2, UR8, R3.reuse ;  /* 0x00000008021a7c24 */ /* 0x104fe2000f8e0203 */
[----:B------:R-:W-:Y:S01]  /*0c90*/  MOV R25, UR7 ;  /* 0x0000000700197c02 */ /* 0x000fe20008000f00 */
[----:B------:R-:W-:-:S07]  /*0ca0*/  IMAD R7, R4, R0, R3 ;  /* 0x0000000004077224 */ /* 0x000fce00078e0203 */
.L_x_7:
[----:B------:R-:W2:Y:S01]  /*0cb0*/  LDC.64 R28, c[0x0][0x390] ;  /* 0x0000e400ff1c7b82 */ /* 0x000ea20000000a00 */
[C---:B0-----:R-:W-:Y:S02]  /*0cc0*/  IMAD R23, R25.reuse, R0, R26 ;  /* 0x0000000019177224 */ /* 0x041fe400078e021a */
[----:B-1-3--:R-:W-:Y:S02]  /*0cd0*/  IMAD R17, R25, UR8, R7 ;  /* 0x0000000819117c24 */ /* 0x00afe4000f8e0207 */
[----:B--2---:R-:W-:-:S05]  /*0ce0*/  IMAD.WIDE R22, R23, 0x8, R28 ;  /* 0x0000000817167825 */ /* 0x004fca00078e021c */
[----:B------:R-:W2:Y:S01]  /*0cf0*/  LDG.E.64 R12, desc[UR10][R22.64] ;  /* 0x0000000a160c7981 */ /* 0x000ea2000c1e1b00 */
[----:B------:R-:W-:-:S05]  /*0d00*/  IMAD.WIDE R28, R17, 0x8, R28 ;  /* 0x00000008111c7825 */ /* 0x000fca00078e021c */
[----:B------:R-:W3:Y:S01]  /*0d10*/  LDG.E.64 R20, desc[UR10][R28.64] ;  /* 0x0000000a1c147981 */ /* 0x000ee2000c1e1b00 */
[----:B------:R-:W-:Y:S01]  /*0d20*/  IMAD.WIDE R18, R8, 0x8, R22 ;  /* 0x0000000808127825 */ /* 0x000fe200078e0216 */
[----:B--2---:R-:W-:-:S08]  /*0d30*/  DMUL R12, R12, 0.5 ;  /* 0x3fe000000c0c7828 */ /* 0x004fd00000000000 */
[----:B---3--:R-:W-:Y:S01]  /*0d40*/  DFMA R20, R12, R20, R14 ;  /* 0x000000140c14722b */ /* 0x008fe2000000000e */
[----:B------:R-:W-:-:S06]  /*0d50*/  IMAD.WIDE R12, R8, 0x8, R28 ;  /* 0x00000008080c7825 */ /* 0x000fcc00078e021c */
[----:B------:R0:W-:Y:S04]  /*0d60*/  STG.E.64 desc[UR10][R10.64], R20 ;  /* 0x000000140a007986 */ /* 0x0001e8000c101b0a */
[----:B------:R1:W2:Y:S04]  /*0d70*/  LDG.E.64 R16, desc[UR10][R18.64] ;  /* 0x0000000a12107981 */ /* 0x0002a8000c1e1b00 */
[----:B------:R-:W3:Y:S01]  /*0d80*/  LDG.E.64 R14, desc[UR10][R12.64] ;  /* 0x0000000a0c0e7981 */ /* 0x000ee2000c1e1b00 */
[----:B-1----:R-:W-:Y:S01]  /*0d90*/  IMAD.WIDE R18, R8, 0x8, R18 ;  /* 0x0000000808127825 */ /* 0x002fe200078e0212 */
[----:B--2---:R-:W-:-:S08]  /*0da0*/  DMUL R16, R16, 0.5 ;  /* 0x3fe0000010107828 */ /* 0x004fd00000000000 */
[----:B---3--:R-:W-:Y:S01]  /*0db0*/  DFMA R14, R16, R14, R20 ;  /* 0x0000000e100e722b */ /* 0x008fe20000000014 */
[----:B------:R-:W-:-:S06]  /*0dc0*/  IMAD.WIDE R16, R8, 0x8, R12 ;  /* 0x0000000808107825 */ /* 0x000fcc00078e020c */
[----:B------:R1:W-:Y:S04]  /*0dd0*/  STG.E.64 desc[UR10][R10.64], R14 ;  /* 0x0000000e0a007986 */ /* 0x0003e8000c101b0a */
[----:B------:R-:W0:Y:S04]  /*0de0*/  LDG.E.64 R28, desc[UR10][R18.64] ;  /* 0x0000000a121c7981 */ /* 0x000e28000c1e1b00 */
[----:B------:R-:W2:Y:S01]  /*0df0*/  LDG.E.64 R12, desc[UR10][R16.64] ;  /* 0x0000000a100c7981 */ /* 0x000ea2000c1e1b00 */
[----:B------:R-:W-:Y:S01]  /*0e00*/  IMAD.WIDE R22, R0, 0x8, R22 ;  /* 0x0000000800167825 */ /* 0x000fe200078e0216 */
[----:B0-----:R-:W-:-:S08]  /*0e10*/  DMUL R20, R28, 0.5 ;  /* 0x3fe000001c147828 */ /* 0x001fd00000000000 */
[----:B--2---:R-:W-:Y:S01]  /*0e20*/  DFMA R20, R20, R12, R14 ;  /* 0x0000000c1414722b */ /* 0x004fe2000000000e */
[----:B------:R-:W-:-:S06]  /*0e30*/  IMAD.WIDE R28, R8, 0x8, R16 ;  /* 0x00000008081c7825 */ /* 0x000fcc00078e0210 */
[----:B------:R0:W-:Y:S04]  /*0e40*/  STG.E.64 desc[UR10][R10.64], R20 ;  /* 0x000000140a007986 */ /* 0x0001e8000c101b0a */
[----:B-1----:R-:W2:Y:S04]  /*0e50*/  LDG.E.64 R14, desc[UR10][R22.64] ;  /* 0x0000000a160e7981 */ /* 0x002ea8000c1e1b00 */
[----:B------:R-:W0:Y:S01]  /*0e60*/  LDG.E.64 R12, desc[UR10][R28.64] ;  /* 0x0000000a1c0c7981 */ /* 0x000e22000c1e1b00 */
[----:B------:R-:W-:Y:S01]  /*0e70*/  IMAD.WIDE R18, R8, 0x8, R22 ;  /* 0x0000000808127825 */ /* 0x000fe200078e0216 */
[----:B--2---:R-:W-:-:S08]  /*0e80*/  DMUL R14, R14, 0.5 ;  /* 0x3fe000000e0e7828 */ /* 0x004fd00000000000 */
[----:B0-----:R-:W-:Y:S01]  /*0e90*/  DFMA R20, R14, R12, R20 ;  /* 0x0000000c0e14722b */ /* 0x001fe20000000014 */
[----:B------:R-:W-:-:S06]  /*0ea0*/  IMAD.WIDE R14, R8, 0x8, R28 ;  /* 0x00000008080e7825 */ /* 0x000fcc00078e021c */
[----:B------:R0:W-:Y:S04]  /*0eb0*/  STG.E.64 desc[UR10][R10.64], R20 ;  /* 0x000000140a007986 */ /* 0x0001e8000c101b0a */
[----:B------:R1:W2:Y:S04]  /*0ec0*/  LDG.E.64 R16, desc[UR10][R18.64] ;  /* 0x0000000a12107981 */ /* 0x0002a8000c1e1b00 */
[----:B------:R-:W3:Y:S01]  /*0ed0*/  LDG.E.64 R12, desc[UR10][R14.64] ;  /* 0x0000000a0e0c7981 */ /* 0x000ee2000c1e1b00 */
[----:B-1----:R-:W-:-:S04]  /*0ee0*/  IMAD.WIDE R18, R8, 0x8, R18 ;  /* 0x0000000808127825 */ /* 0x002fc800078e0212 */
[----:B------:R-:W-:Y:S01]  /*0ef0*/  IMAD.WIDE R28, R8, 0x8, R14 ;  /* 0x00000008081c7825 */ /* 0x000fe200078e020e */
[----:B--2---:R-:W-:-:S08]  /*0f00*/  DMUL R16, R16, 0.5 ;  /* 0x3fe0000010107828 */ /* 0x004fd00000000000 */
[----:B---3--:R-:W-:-:S07]  /*0f10*/  DFMA R12, R16, R12, R20 ;  /* 0x0000000c100c722b */ /* 0x008fce0000000014 */
[----:B------:R1:W-:Y:S04]  /*0f20*/  STG.E.64 desc[UR10][R10.64], R12 ;  /* 0x0000000c0a007986 */ /* 0x0003e8000c101b0a */
[----:B------:R-:W2:Y:S04]  /*0f30*/  LDG.E.64 R16, desc[UR10][R18.64] ;  /* 0x0000000a12107981 */ /* 0x000ea8000c1e1b00 */
[----:B------:R3:W0:Y:S02]  /*0f40*/  LDG.E.64 R14, desc[UR10][R28.64] ;  /* 0x0000000a1c0e7981 */ /* 0x000624000c1e1b00 */
[----:B---3--:R-:W-:Y:S01]  /*0f50*/  IMAD.WIDE R28, R8, 0x8, R28 ;  /* 0x00000008081c7825 */ /* 0x008fe200078e021c */
[----:B--2---:R-:W-:-:S08]  /*0f60*/  DMUL R16, R16, 0.5 ;  /* 0x3fe0000010107828 */ /* 0x004fd00000000000 */
[----:B0-----:R-:W-:Y:S01]  /*0f70*/  DFMA R20, R16, R14, R12 ;  /* 0x0000000e1014722b */ /* 0x001fe2000000000c */
[----:B-1----:R-:W-:-:S06]  /*0f80*/  IMAD.WIDE R12, R0, 0x8, R22 ;  /* 0x00000008000c7825 */ /* 0x002fcc00078e0216 */
[----:B------:R0:W-:Y:S04]  /*0f90*/  STG.E.64 desc[UR10][R10.64], R20 ;  /* 0x000000140a007986 */ /* 0x0001e8000c101b0a */
[----:B------:R-:W2:Y:S04]  /*0fa0*/  LDG.E.64 R16, desc[UR10][R12.64] ;  /* 0x0000000a0c107981 */ /* 0x000ea8000c1e1b00 */
[----:B------:R-:W0:Y:S01]  /*0fb0*/  LDG.E.64 R14, desc[UR10][R28.64] ;  /* 0x0000000a1c0e7981 */ /* 0x000e22000c1e1b00 */
[----:B--2---:R-:W-:-:S08]  /*0fc0*/  DMUL R16, R16, 0.5 ;  /* 0x3fe0000010107828 */ /* 0x004fd00000000000 */
[----:B0-----:R-:W-:Y:S01]  /*0fd0*/  DFMA R20, R16, R14, R20 ;  /* 0x0000000e1014722b */ /* 0x001fe20000000014 */
[----:B------:R-:W-:-:S06]  /*0fe0*/  IMAD.WIDE R16, R8, 0x8, R12 ;  /* 0x0000000808107825 */ /* 0x000fcc00078e020c */
[----:B------:R0:W-:Y:S01]  /*0ff0*/  STG.E.64 desc[UR10][R10.64], R20 ;  /* 0x000000140a007986 */ /* 0x0001e2000c101b0a */
[----:B------:R-:W-:-:S03]  /*1000*/  IMAD.WIDE R14, R8, 0x8, R28 ;  /* 0x00000008080e7825 */ /* 0x000fc600078e021c */
        /* <DEDUP_REMOVED lines=8> */
[----:B------:R2:W3:Y:S02]  /*1090*/  LDG.E.64 R14, desc[UR10][R22.64] ;  /* 0x0000000a160e7981 */ /* 0x0004e4000c1e1b00 */
[----:B--2---:R-:W-:Y:S01]  /*10a0*/  IMAD.WIDE R22, R8, 0x8, R22 ;  /* 0x0000000808167825 */ /* 0x004fe200078e0216 */
[----:B0-----:R-:W-:-:S03]  /*10b0*/  DMUL R20, R28, 0.5 ;  /* 0x3fe000001c147828 */ /* 0x001fc60000000000 */
[----:B------:R-:W-:-:S05]  /*10c0*/  IMAD.WIDE R28, R0, 0x8, R12 ;  /* 0x00000008001c7825 */ /* 0x000fca00078e020c */
[----:B---3--:R-:W-:-:S07]  /*10d0*/  DFMA R20, R20, R14, R18 ;  /* 0x0000000e1414722b */ /* 0x008fce0000000012 */
[----:B------:R0:W-:Y:S04]  /*10e0*/  STG.E.64 desc[UR10][R10.64], R20 ;  /* 0x000000140a007986 */ /* 0x0001e8000c101b0a */
[----:B------:R-:W2:Y:S04]  /*10f0*/  LDG.E.64 R14, desc[UR10][R28.64] ;  /* 0x0000000a1c0e7981 */ /* 0x000ea8000c1e1b00 */
[----:B------:R-:W0:Y:S01]  /*1100*/  LDG.E.64 R12, desc[UR10][R22.64] ;  /* 0x0000000a160c7981 */ /* 0x000e22000c1e1b00 */
[----:B-1----:R-:W-:Y:S01]  /*1110*/  IMAD.WIDE R18, R8, 0x8, R28 ;  /* 0x0000000808127825 */ /* 0x002fe200078e021c */
[----:B--2---:R-:W-:-:S08]  /*1120*/  DMUL R14, R14, 0.5 ;  /* 0x3fe000000e0e7828 */ /* 0x004fd00000000000 */
[----:B0-----:R-:W-:Y:S01]  /*1130*/  DFMA R20, R14, R12, R20 ;  /* 0x0000000c0e14722b */ /* 0x001fe20000000014 */
[----:B------:R-:W-:-:S06]  /*1140*/  IMAD.WIDE R12, R8, 0x8, R22 ;  /* 0x00000008080c7825 */ /* 0x000fcc00078e0216 */
[----:B------:R3:W-:Y:S04]  /*1150*/  STG.E.64 desc[UR10][R10.64], R20 ;  /* 0x000000140a007986 */ /* 0x0007e8000c101b0a */
[----:B------:R-:W2:Y:S04]  /*1160*/  LDG.E.64 R16, desc[UR10][R18.64] ;  /* 0x0000000a12107981 */ /* 0x000ea8000c1e1b00 */
[----:B------:R-:W4:Y:S01]  /*1170*/  LDG.E.64 R14, desc[UR10][R12.64] ;  /* 0x0000000a0c0e7981 */ /* 0x000f22000c1e1b00 */
[----:B------:R-:W-:-:S04]  /*1180*/  IMAD.WIDE R28, R8, 0x8, R18 ;  /* 0x00000008081c7825 */ /* 0x000fc800078e0212 */
[----:B------:R-:W-:Y:S01]  /*1190*/  IMAD.WIDE R22, R8, 0x8, R12 ;  /* 0x0000000808167825 */ /* 0x000fe200078e020c */
[----:B--2---:R-:W-:-:S08]  /*11a0*/  DMUL R16, R16, 0.5 ;  /* 0x3fe0000010107828 */ /* 0x004fd00000000000 */
[----:B----4-:R-:W-:-:S07]  /*11b0*/  DFMA R16, R16, R14, R20 ;  /* 0x0000000e1010722b */ /* 0x010fce0000000014 */
[----:B------:R3:W-:Y:S04]  /*11c0*/  STG.E.64 desc[UR10][R10.64], R16 ;  /* 0x000000100a007986 */ /* 0x0007e8000c101b0a */
[----:B------:R-:W2:Y:S04]  /*11d0*/  LDG.E.64 R14, desc[UR10][R28.64] ;  /* 0x0000000a1c0e7981 */ /* 0x000ea8000c1e1b00 */
[----:B------:R-:W4:Y:S01]  /*11e0*/  LDG.E.64 R22, desc[UR10][R22.64] ;  /* 0x0000000a16167981 */ /* 0x000f22000c1e1b00 */
[----:B------:R-:W-:Y:S02]  /*11f0*/  IADD3 R6, PT, PT, R6, 0x4, RZ ;  /* 0x0000000406067810 */ /* 0x000fe40007ffe0ff */
[----:B------:R-:W-:-:S02]  /*1200*/  IADD3 R25, PT, PT, R25, 0x4, RZ ;  /* 0x0000000419197810 */ /* 0x000fc40007ffe0ff */
[----:B------:R-:W-:Y:S01]  /*1210*/  ISETP.NE.AND P0, PT, R6, UR4, PT ;  /* 0x0000000406007c0c */ /* 0x000fe2000bf05270 */
[----:B--2---:R-:W-:-:S08]  /*1220*/  DMUL R14, R14, 0.5 ;  /* 0x3fe000000e0e7828 */ /* 0x004fd00000000000 */
[----:B----4-:R-:W-:-:S07]  /*1230*/  DFMA R14, R14, R22, R16 ;  /* 0x000000160e0e722b */ /* 0x010fce0000000010 */
[----:B------:R3:W-:Y:S01]  /*1240*/  STG.E.64 desc[UR10][R10.64], R14 ;  /* 0x0000000e0a007986 */ /* 0x0007e2000c101b0a */
[----:B------:R-:W-:Y:S05]  /*1250*/  @P0 BRA `(.L_x_7) ;  /* 0xfffffff800940947 */ /* 0x000fea000383ffff */
.L_x_6:
[----:B------:R-:W-:-:S09]  /*1260*/  UISETP.NE.AND UP0, UPT, UR6, URZ, UPT ;  /* 0x000000ff0600728c */ /* 0x000fd2000bf05270 */
[----:B------:R-:W-:Y:S05]  /*1270*/  BRA.U !UP0, `(.L_x_8) ;  /* 0x0000000508407547 */ /* 0x000fea000b800000 */
[----:B------:R-:W-:Y:S01]  /*1280*/  UISETP.NE.AND UP0, UPT, UR6, 0x1, UPT ;  /* 0x000000010600788c */ /* 0x000fe2000bf05270 */
[----:B------:R-:W-:-:S04]  /*1290*/  IADD3 R5, PT, PT, -R5, R24, RZ ;  /* 0x0000001805057210 */ /* 0x000fc80007ffe1ff */
[----:B------:R-:W-:-:S04]  /*12a0*/  LOP3.LUT R5, R5, 0x1, RZ, 0xc0, !PT ;  /* 0x0000000105057812 */ /* 0x000fc800078ec0ff */
[----:B------:R-:W-:Y:S01]  /*12b0*/  ISETP.NE.U32.AND P0, PT, R5, 0x1, PT ;  /* 0x000000010500780c */ /* 0x000fe20003f05070 */
[----:B------:R-:W-:-:S12]  /*12c0*/  BRA.U !UP0, `(.L_x_9) ;  /* 0x0000000108c07547 */ /* 0x000fd8000b800000 */
[----:B0-----:R-:W0:Y:S01]  /*12d0*/  LDC.64 R12, c[0x0][0x390] ;  /* 0x0000e400ff0c7b82 */ /* 0x001e220000000a00 */
[--C-:B------:R-:W-:Y:S02]  /*12e0*/  IMAD R7, R2, UR8, R3.reuse ;  /* 0x0000000802077c24 */ /* 0x100fe4000f8e0203 */
[-C--:B-1-3--:R-:W-:Y:S02]  /*12f0*/  IMAD R16, R4, R0.reuse, R3 ;  /* 0x0000000004107224 */ /* 0x08afe400078e0203 */
[C---:B------:R-:W-:Y:S02]  /*1300*/  IMAD R7, R25.reuse, R0, R7 ;  /* 0x0000000019077224 */ /* 0x040fe400078e0207 */
[----:B------:R-:W-:Y:S02]  /*1310*/  IMAD R5, R25, UR8, R16 ;  /* 0x0000000819057c24 */ /* 0x000fe4000f8e0210 */
[----:B0-----:R-:W-:-:S05]  /*1320*/  IMAD.WIDE R6, R7, 0x8, R12 ;  /* 0x0000000807067825 */ /* 0x001fca00078e020c */
[----:B------:R-:W3:Y:S01]  /*1330*/  LDG.E.64 R16, desc[UR10][R6.64] ;  /* 0x0000000a06107981 */ /* 0x000ee2000c1e1b00 */
[----:B------:R-:W-:-:S05]  /*1340*/  IMAD.WIDE R12, R5, 0x8, R12 ;  /* 0x00000008050c7825 */ /* 0x000fca00078e020c */
[----:B------:R-:W4:Y:S01]  /*1350*/  LDG.E.64 R18, desc[UR10][R12.64] ;  /* 0x0000000a0c127981 */ /* 0x000f22000c1e1b00 */
[----:B---3--:R-:W-:-:S08]  /*1360*/  DMUL R16, R16, 0.5 ;  /* 0x3fe0000010107828 */ /* 0x008fd00000000000 */
[----:B----4-:R-:W-:Y:S01]  /*1370*/  DFMA R18, R16, R18, R14 ;  /* 0x000000121012722b */ /* 0x010fe2000000000e */
[----:B--2---:R-:W-:-:S06]  /*1380*/  IMAD.WIDE R14, R8, 0x8, R6 ;  /* 0x00000008080e7825 */ /* 0x004fcc00078e0206 */
[----:B------:R0:W-:Y:S01]  /*1390*/  STG.E.64 desc[UR10][R10.64], R18 ;  /* 0x000000120a007986 */ /* 0x0001e2000c101b0a */
[----:B------:R-:W-:-:S03]  /*13a0*/  IMAD.WIDE R16, R8, 0x8, R12 ;  /* 0x0000000808107825 */ /* 0x000fc600078e020c */
[----:B------:R-:W2:Y:S04]  /*13b0*/  LDG.E.64 R20, desc[UR10][R14.64] ;  /* 0x0000000a0e147981 */ /* 0x000ea8000c1e1b00 */
[----:B------:R-:W3:Y:S01]  /*13c0*/  LDG.E.64 R22, desc[UR10][R16.64] ;  /* 0x0000000a10167981 */ /* 0x000ee2000c1e1b00 */
[----:B------:R-:W-:Y:S01]  /*13d0*/  IMAD.WIDE R12, R8, 0x8, R16 ;  /* 0x00000008080c7825 */ /* 0x000fe200078e0210 */
[----:B--2---:R-:W-:-:S08]  /*13e0*/  DMUL R20, R20, 0.5 ;  /* 0x3fe0000014147828 */ /* 0x004fd00000000000 */
[----:B---3--:R-:W-:Y:S01]  /*13f0*/  DFMA R20, R20, R22, R18 ;  /* 0x000000161414722b */ /* 0x008fe20000000012 */
[----:B------:R-:W-:-:S06]  /*1400*/  IMAD.WIDE R22, R8, 0x8, R14 ;  /* 0x0000000808167825 */ /* 0x000fcc00078e020e */
[----:B------:R1:W-:Y:S04]  /*1410*/  STG.E.64 desc[UR10][R10.64], R20 ;  /* 0x000000140a007986 */ /* 0x0003e8000c101b0a */
[----:B------:R-:W0:Y:S04]  /*1420*/  LDG.E.64 R22, desc[UR10][R22.64] ;  /* 0x0000000a16167981 */ /* 0x000e28000c1e1b00 */
[----:B------:R-:W2:Y:S01]  /*1430*/  LDG.E.64 R26, desc[UR10][R12.64] ;  /* 0x0000000a0c1a7981 */ /* 0x000ea2000c1e1b00 */
[----:B------:R-:W-:-:S04]  /*1440*/  IMAD.WIDE R6, R0, 0x8, R6 ;  /* 0x0000000800067825 */ /* 0x000fc800078e0206 */
[----:B------:R-:W-:Y:S01]  /*1450*/  IMAD.WIDE R14, R8, 0x8, R12 ;  /* 0x00000008080e7825 */ /* 0x000fe200078e020c */
[----:B0-----:R-:W-:-:S08]  /*1460*/  DMUL R18, R22, 0.5 ;  /* 0x3fe0000016127828 */ /* 0x001fd00000000000 */
[----:B--2---:R-:W-:-:S07]  /*1470*/  DFMA R18, R18, R26, R20 ;  /* 0x0000001a1212722b */ /* 0x004fce0000000014 */
[----:B------:R0:W-:Y:S04]  /*1480*/  STG.E.64 desc[UR10][R10.64], R18 ;  /* 0x000000120a007986 */ /* 0x0001e8000c101b0a */
[----:B------:R-:W2:Y:S04]  /*1490*/  LDG.E.64 R16, desc[UR10][R6.64] ;  /* 0x0000000a06107981 */ /* 0x000ea8000c1e1b00 */
[----:B------:R-:W1:Y:S01]  /*14a0*/  LDG.E.64 R26, desc[UR10][R14.64] ;  /* 0x0000000a0e1a7981 */ /* 0x000e62000c1e1b00 */
[----:B------:R-:W-:Y:S01]  /*14b0*/  IMAD.WIDE R12, R8, 0x8, R14 ;  /* 0x00000008080c7825 */ /* 0x000fe200078e020e */
[----:B--2---:R-:W-:-:S08]  /*14c0*/  DMUL R16, R16, 0.5 ;  /* 0x3fe0000010107828 */ /* 0x004fd00000000000 */
[----:B-1----:R-:W-:Y:S01]  /*14d0*/  DFMA R20, R16, R26, R18 ;  /* 0x0000001a1014722b */ /* 0x002fe20000000012 */
[----:B------:R-:W-:-:S06]  /*14e0*/  IMAD.WIDE R16, R8, 0x8, R6 ;  /* 0x0000000808107825 */ /* 0x000fcc00078e0206 */
[----:B------:R4:W-:Y:S04]  /*14f0*/  STG.E.64 desc[UR10][R10.64], R20 ;  /* 0x000000140a007986 */ /* 0x0009e8000c101b0a */
[----:B------:R-:W2:Y:S04]  /*1500*/  LDG.E.64 R22, desc[UR10][R16.64] ;  /* 0x0000000a10167981 */ /* 0x000ea8000c1e1b00 */
[----:B------:R-:W3:Y:S01]  /*1510*/  LDG.E.64 R26, desc[UR10][R12.64] ;  /* 0x0000000a0c1a7981 */ /* 0x000ee2000c1e1b00 */
[----:B0-----:R-:W-:Y:S01]  /*1520*/  IMAD.WIDE R18, R8, 0x8, R16 ;  /* 0x0000000808127825 */ /* 0x001fe200078e0210 */
[----:B--2---:R-:W-:-:S08]  /*1530*/  DMUL R22, R22, 0.5 ;  /* 0x3fe0000016167828 */ /* 0x004fd00000000000 */
[----:B---3--:R-:W-:Y:S01]  /*1540*/  DFMA R6, R22, R26, R20 ;  /* 0x0000001a1606722b */ /* 0x008fe20000000014 */
[----:B------:R-:W-:-:S06]  /*1550*/  IMAD.WIDE R22, R8, 0x8, R12 ;  /* 0x0000000808167825 */ /* 0x000fcc00078e020c */
[----:B------:R4:W-:Y:S04]  /*1560*/  STG.E.64 desc[UR10][R10.64], R6 ;  /* 0x000000060a007986 */ /* 0x0009e8000c101b0a */
[----:B------:R-:W2:Y:S04]  /*1570*/  LDG.E.64 R18, desc[UR10][R18.64] ;  /* 0x0000000a12127981 */ /* 0x000ea8000c1e1b00 */
[----:B------:R-:W3:Y:S01]  /*1580*/  LDG.E.64 R22, desc[UR10][R22.64] ;  /* 0x0000000a16167981 */ /* 0x000ee2000c1e1b00 */
[----:B------:R-:W-:Y:S01]  /*1590*/  IADD3 R25, PT, PT, R25, 0x2, RZ ;  /* 0x0000000219197810 */ /* 0x000fe20007ffe0ff */
[----:B--2---:R-:W-:-:S08]  /*15a0*/  DMUL R14, R18, 0.5 ;  /* 0x3fe00000120e7828 */ /* 0x004fd00000000000 */
[----:B---3--:R-:W-:-:S07]  /*15b0*/  DFMA R14, R14, R22, R6 ;  /* 0x000000160e0e722b */ /* 0x008fce0000000006 */
[----:B------:R4:W-:Y:S04]  /*15c0*/  STG.E.64 desc[UR10][R10.64], R14 ;  /* 0x0000000e0a007986 */ /* 0x0009e8000c101b0a */
.L_x_9:
[----:B------:R-:W-:Y:S05]  /*15d0*/  @P0 BRA `(.L_x_8) ;  /* 0x0000000000680947 */ /* 0x000fea0003800000 */
[----:B0-----:R-:W0:Y:S01]  /*15e0*/  LDC.64 R12, c[0x0][0x390] ;  /* 0x0000e400ff0c7b82 */ /* 0x001e220000000a00 */
[--C-:B----4-:R-:W-:Y:S02]  /*15f0*/  IMAD R7, R2, UR8, R3.reuse ;  /* 0x0000000802077c24 */ /* 0x110fe4000f8e0203 */
        /* <DEDUP_REMOVED lines=9> */
[----:B------:R-:W-:-:S06]  /*1690*/  IMAD.WIDE R18, R8, 0x8, R6 ;  /* 0x0000000808127825 */ /* 0x000fcc00078e0206 */
[----:B------:R0:W-:Y:S01]  /*16a0*/  STG.E.64 desc[UR10][R10.64], R16 ;  /* 0x000000100a007986 */ /* 0x0001e2000c101b0a */
[----:B--2---:R-:W-:-:S03]  /*16b0*/  IMAD.WIDE R14, R8, 0x8, R12 ;  /* 0x00000008080e7825 */ /* 0x004fc600078e020c */
[----:B------:R-:W2:Y:S04]  /*16c0*/  LDG.E.64 R20, desc[UR10][R18.64] ;  /* 0x0000000a12147981 */ /* 0x000ea8000c1e1b00 */
[----:B------:R-:W3:Y:S01]  /*16d0*/  LDG.E.64 R22, desc[UR10][R14.64] ;  /* 0x0000000a0e167981 */ /* 0x000ee2000c1e1b00 */
[----:B------:R-:W-:Y:S01]  /*16e0*/  IMAD.WIDE R6, R8, 0x8, R18 ;  /* 0x0000000808067825 */ /* 0x000fe200078e0212 */
[----:B--2---:R-:W-:-:S08]  /*16f0*/  DMUL R20, R20, 0.5 ;  /* 0x3fe0000014147828 */ /* 0x004fd00000000000 */
[----:B---3--:R-:W-:Y:S01]  /*1700*/  DFMA R20, R20, R22, R16 ;  /* 0x000000161414722b */ /* 0x008fe20000000010 */
[----:B------:R-:W-:-:S06]  /*1710*/  IMAD.WIDE R22, R8, 0x8, R14 ;  /* 0x0000000808167825 */ /* 0x000fcc00078e020e */
[----:B------:R0:W-:Y:S04]  /*1720*/  STG.E.64 desc[UR10][R10.64], R20 ;  /* 0x000000140a007986 */ /* 0x0001e8000c101b0a */
[----:B------:R-:W2:Y:S04]  /*1730*/  LDG.E.64 R6, desc[UR10][R6.64] ;  /* 0x0000000a06067981 */ /* 0x000ea8000c1e1b00 */
[----:B------:R-:W3:Y:S01]  /*1740*/  LDG.E.64 R22, desc[UR10][R22.64] ;  /* 0x0000000a16167981 */ /* 0x000ee2000c1e1b00 */
[----:B--2---:R-:W-:-:S08]  /*1750*/  DMUL R12, R6, 0.5 ;  /* 0x3fe00000060c7828 */ /* 0x004fd00000000000 */
[----:B---3--:R-:W-:-:S07]  /*1760*/  DFMA R12, R12, R22, R20 ;  /* 0x000000160c0c722b */ /* 0x008fce0000000014 */
[----:B------:R0:W-:Y:S04]  /*1770*/  STG.E.64 desc[UR10][R10.64], R12 ;  /* 0x0000000c0a007986 */ /* 0x0001e8000c101b0a */
.L_x_8:
[----:B------:R-:W-:-:S04]  /*1780*/  IADD3 R4, PT, PT, R4, 0x1, RZ ;  /* 0x0000000104047810 */ /* 0x000fc80007ffe0ff */
[----:B------:R-:W-:-:S13]  /*1790*/  ISETP.NE.AND P0, PT, R4, R9, PT ;  /* 0x000000090400720c */ /* 0x000fda0003f05270 */
[----:B------:R-:W-:Y:S05]  /*17a0*/  @P0 BRA `(.L_x_10) ;  /* 0xffffffe8007c0947 */ /* 0x000fea000383ffff */
[----:B------:R-:W-:-:S04]  /*17b0*/  IADD3 R2, PT, PT, R2, 0x1, RZ ;  /* 0x0000000102027810 */ /* 0x000fc80007ffe0ff */
[----:B------:R-:W-:-:S13]  /*17c0*/  ISETP.NE.AND P0, PT, R2, R9, PT ;  /* 0x000000090200720c */ /* 0x000fda0003f05270 */
[----:B------:R-:W-:Y:S05]  /*17d0*/  @P0 BRA `(.L_x_11) ;  /* 0xffffffe8006c0947 */ /* 0x000fea000383ffff */
[----:B------:R-:W5:Y:S01]  /*17e0*/  LDCU UR7, c[0x0][0x360] ;  /* 0x00006c00ff0777ac */ /* 0x000f620008000800 */
[----:B------:R-:W5:Y:S02]  /*17f0*/  LDC R2, c[0x0][0x370] ;  /* 0x0000dc00ff027b82 */ /* 0x000f640000000800 */
[----:B-----5:R-:W-:-:S05]  /*1800*/  IMAD R3, R2, UR7, R3 ;  /* 0x0000000702037c24 */ /* 0x020fca000f8e0203 */
[----:B------:R-:W-:-:S13]  /*1810*/  ISETP.GE.AND P0, PT, R3, R8, PT ;  /* 0x000000080300720c */ /* 0x000fda0003f06270 */
[----:B------:R-:W-:Y:S05]  /*1820*/  @!P0 BRA `(.L_x_12) ;  /* 0xffffffe800548947 */ /* 0x000fea000383ffff */
[----:B------:R-:W-:Y:S05]  /*1830*/  EXIT ;  /* 0x000000000000794d */ /* 0x000fea0003800000 */
.L_x_1:
[----:B------:R-:W-:-:S04]  /*1840*/  UIADD3 UR6, UPT, UPT, -UR6, UR7, URZ ;  /* 0x0000000706067290 */ /* 0x000fc8000fffe1ff */
[----:B------:R-:W-:Y:S02]  /*1850*/  ULOP3.LUT UR5, UR6, 0x3, URZ, 0xc0, !UPT ;  /* 0x0000000306057892 */ /* 0x000fe4000f8ec0ff */
[----:B------:R-:W-:-:S12]  /*1860*/  ULOP3.LUT UR6, UR6, 0xfffffffc, URZ, 0xc0, !UPT ;  /* 0xfffffffc06067892 */ /* 0x000fd8000f8ec0ff */
.L_x_19:
[----:B012---:R-:W-:-:S07]  /*1870*/  MOV R4, RZ ;  /* 0x000000ff00047202 */ /* 0x007fce0000000f00 */
.L_x_18:
[----:B012---:R-:W-:-:S07]  /*1880*/  HFMA2 R6, -RZ, RZ, 0, 0 ;  /* 0x00000000ff067431 */ /* 0x007fce00000001ff */
.L_x_17:
[----:B0-----:R-:W0:Y:S01]  /*1890*/  LDC.64 R8, c[0x0][0x380] ;  /* 0x0000e000ff087b82 */ /* 0x001e220000000a00 */
[----:B-1----:R-:W1:Y:S01]  /*18a0*/  LDCU UR7, c[0x0][0x388] ;  /* 0x00007100ff0777ac */ /* 0x002e620008000800 */
[----:B--2---:R-:W-:-:S06]  /*18b0*/  CS2R R22, SRZ ;  /* 0x0000000000167805 */ /* 0x004fcc000001ff00 */
[----:B------:R-:W2:Y:S08]  /*18c0*/  LDC.64 R12, c[0x0][0x398] ;  /* 0x0000e600ff0c7b82 */ /* 0x000eb00000000a00 */
[----:B------:R-:W3:Y:S01]  /*18d0*/  LDC.64 R10, c[0x0][0x388] ;  /* 0x0000e200ff0a7b82 */ /* 0x000ee20000000a00 */
[----:B-1----:R-:W-:Y:S01]  /*18e0*/  MOV R27, UR7 ;  /* 0x00000007001b7c02 */ /* 0x002fe20008000f00 */
[----:B0-----:R-:W-:-:S04]  /*18f0*/  IMAD R5, R6, R9, R4 ;  /* 0x0000000906057224 */ /* 0x001fc800078e0204 */
[----:B------:R-:W-:-:S04]  /*1900*/  IMAD R5, R5, R8, R3 ;  /* 0x0000000805057224 */ /* 0x000fc800078e0203 */
[----:B--2---:R-:W-:-:S05]  /*1910*/  IMAD.WIDE R12, R5, 0x8, R12 ;  /* 0x00000008050c7825 */ /* 0x004fca00078e020c */
[----:B------:R0:W-:Y:S01]  /*1920*/  STG.E.64 desc[UR10][R12.64], RZ ;  /* 0x000000ff0c007986 */ /* 0x0001e2000c101b0a */
[----:B---3--:R-:W-:-:S04]  /*1930*/  IADD3 R7, PT, PT, R10, -R11, RZ ;  /* 0x8000000b0a077210 */ /* 0x008fc80007ffe0ff */
[----:B------:R-:W-:-:S13]  /*1940*/  ISETP.GT.U32.AND P0, PT, R7, -0x4, PT ;  /* 0xfffffffc0700780c */ /* 0x000fda0003f04070 */
[----:B0-----:R-:W-:Y:S05]  /*1950*/  @P0 BRA `(.L_x_13) ;  /* 0x0000000400800947 */ /* 0x001fea0003800000 */
[----:B------:R-:W-:Y:S01]  /*1960*/  MOV R5, RZ ;  /* 0x000000ff00057202 */ /* 0x000fe20000000f00 */
[----:B------:R-:W-:Y:S01]  /*1970*/  IMAD R7, R6, R0, R3 ;  /* 0x0000000006077224 */ /* 0x000fe200078e0203 */
[----:B------:R-:W-:Y:S02]  /*1980*/  MOV R27, UR7 ;  /* 0x00000007001b7c02 */ /* 0x000fe40008000f00 */
[----:B------:R-:W-:-:S07]  /*1990*/  CS2R R22, SRZ ;  /* 0x0000000000167805 */ /* 0x000fce000001ff00 */
.L_x_14:
[----:B------:R-:W0:Y:S01]  /*19a0*/  LDC.64 R28, c[0x0][0x390] ;  /* 0x0000e400ff1c7b82 */ /* 0x000e220000000a00 */
[----:B------:R-:W-:Y:S02]  /*19b0*/  IMAD R25, R4, UR8, R3 ;  /* 0x0000000804197c24 */ /* 0x000fe4000f8e0203 */
[C---:B------:R-:W-:Y:S02]  /*19c0*/  IMAD R15, R27.reuse, UR8, R7 ;  /* 0x000000081b0f7c24 */ /* 0x040fe4000f8e0207 */
[----:B------:R-:W-:-:S04]  /*19d0*/  IMAD R25, R27, R0, R25 ;  /* 0x000000001b197224 */ /* 0x000fc800078e0219 */
[----:B0-----:R-:W-:-:S05]  /*19e0*/  IMAD.WIDE R24, R25, 0x8, R28 ;  /* 0x0000000819187825 */ /* 0x001fca00078e021c */
[----:B-1----:R-:W2:Y:S01]  /*19f0*/  LDG.E.64 R16, desc[UR10][R24.64] ;  /* 0x0000000a18107981 */ /* 0x002ea2000c1e1b00 */
        /* <DEDUP_REMOVED lines=79> */
[----:B------:R-:W-:Y:S02]  /*1ef0*/  IADD3 R5, PT, PT, R5, 0x4, RZ ;  /* 0x0000000405057810 */ /* 0x000fe40007ffe0ff */
[----:B------:R-:W-:-:S02]  /*1f00*/  IADD3 R27, PT, PT, R27, 0x4, RZ ;  /* 0x000000041b1b7810 */ /* 0x000fc40007ffe0ff */
[----:B------:R-:W-:Y:S01]  /*1f10*/  ISETP.NE.AND P0, PT, R5, UR6, PT ;  /* 0x0000000605007c0c */ /* 0x000fe2000bf05270 */
[----:B0-----:R-:W-:-:S08]  /*1f20*/  DMUL R22, R18, 0.5 ;  /* 0x3fe0000012167828 */ /* 0x001fd00000000000 */
[----:B--2---:R-:W-:-:S07]  /*1f30*/  DFMA R22, R22, R24, R16 ;  /* 0x000000181616722b */ /* 0x004fce0000000010 */
[----:B------:R1:W-:Y:S01]  /*1f40*/  STG.E.64 desc[UR10][R12.64], R22 ;  /* 0x000000160c007986 */ /* 0x0003e2000c101b0a */
[----:B------:R-:W-:Y:S05]  /*1f50*/  @P0 BRA `(.L_x_14) ;  /* 0xfffffff800900947 */ /* 0x000fea000383ffff */
.L_x_13:
[----:B------:R-:W-:-:S09]  /*1f60*/  UISETP.NE.AND UP0, UPT, UR5, URZ, UPT ;  /* 0x000000ff0500728c */ /* 0x000fd2000bf05270 */
[----:B------:R-:W-:Y:S05]  /*1f70*/  BRA.U !UP0, `(.L_x_15) ;  /* 0x0000000508387547 */ /* 0x000fea000b800000 */
[----:B------:R-:W-:Y:S01]  /*1f80*/  UISETP.NE.AND UP0, UPT, UR5, 0x1, UPT ;  /* 0x000000010500788c */ /* 0x000fe2000bf05270 */
[----:B------:R-:W-:Y:S01]  /*1f90*/  IADD3 R10, PT, PT, -R10, R11, RZ ;  /* 0x0000000b0a0a7210 */ /* 0x000fe20007ffe1ff */
[--C-:B------:R-:W-:Y:S02]  /*1fa0*/  IMAD R5, R4, UR8, R3.reuse ;  /* 0x0000000804057c24 */ /* 0x100fe4000f8e0203 */
[----:B------:R-:W-:Y:S01]  /*1fb0*/  IMAD R24, R6, R0, R3 ;  /* 0x0000000006187224 */ /* 0x000fe200078e0203 */
[----:B------:R-:W-:-:S04]  /*1fc0*/  LOP3.LUT R10, R10, 0x1, RZ, 0xc0, !PT ;  /* 0x000000010a0a7812 */ /* 0x000fc800078ec0ff */
[----:B------:R-:W-:Y:S01]  /*1fd0*/  ISETP.NE.U32.AND P0, PT, R10, 0x1, PT ;  /* 0x000000010a00780c */ /* 0x000fe20003f05070 */
[----:B------:R-:W-:-:S12]  /*1fe0*/  BRA.U !UP0, `(.L_x_16) ;  /* 0x0000000108b87547 */ /* 0x000fd8000b800000 */
[----:B------:R-:W0:Y:S01]  /*1ff0*/  LDC.64 R28, c[0x0][0x390] ;  /* 0x0000e400ff1c7b82 */ /* 0x000e220000000a00 */
[C---:B------:R-:W-:Y:S02]  /*2000*/  IMAD R11, R27.reuse, R0, R5 ;  /* 0x000000001b0b7224 */ /* 0x040fe400078e0205 */
[----:B------:R-:W-:Y:S02]  /*2010*/  IMAD R7, R27, UR8, R24 ;  /* 0x000000081b077c24 */ /* 0x000fe4000f8e0218 */
[----:B0-----:R-:W-:-:S05]  /*2020*/  IMAD.WIDE R10, R11, 0x8, R28 ;  /* 0x000000080b0a7825 */ /* 0x001fca00078e021c */
[----:B-1----:R-:W2:Y:S01]  /*2030*/  LDG.E.64 R16, desc[UR10][R10.64] ;  /* 0x0000000a0a107981 */ /* 0x002ea2000c1e1b00 */
[----:B------:R-:W-:-:S05]  /*2040*/  IMAD.WIDE R28, R7, 0x8, R28 ;  /* 0x00000008071c7825 */ /* 0x000fca00078e021c */
[----:B------:R-:W3:Y:S01]  /*2050*/  LDG.E.64 R14, desc[UR10][R28.64] ;  /* 0x0000000a1c0e7981 */ /* 0x000ee2000c1e1b00 */
[----:B--2---:R-:W-:-:S08]  /*2060*/  DMUL R16, R16, 0.5 ;  /* 0x3fe0000010107828 */ /* 0x004fd00000000000 */
[----:B---3--:R-:W-:Y:S01]  /*2070*/  DFMA R22, R16, R14, R22 ;  /* 0x0000000e1016722b */ /* 0x008fe20000000016 */
        /* <DEDUP_REMOVED lines=10> */
[----:B------:R-:W2:Y:S04]  /*2120*/  LDG.E.64 R28, desc[UR10][R16.64] ;  /* 0x0000000a101c7981 */ /* 0x000ea8000c1e1b00 */
[----:B------:R-:W1:Y:S01]  /*2130*/  LDG.E.64 R14, desc[UR10][R18.64] ;  /* 0x0000000a120e7981 */ /* 0x000e62000c1e1b00 */
[----:B0-----:R-:W-:Y:S01]  /*2140*/  IMAD.WIDE R22, R8, 0x8, R18 ;  /* 0x0000000808167825 */ /* 0x001fe200078e0212 */
[----:B--2---:R-:W-:-:S08]  /*2150*/  DMUL R28, R28, 0.5 ;  /* 0x3fe000001c1c7828 */ /* 0x004fd00000000000 */
[----:B-1----:R-:W-:Y:S01]  /*2160*/  DFMA R20, R28, R14, R20 ;  /* 0x0000000e1c14722b */ /* 0x002fe20000000014 */
[----:B------:R-:W-:-:S06]  /*2170*/  IMAD.WIDE R28, R0, 0x8, R10 ;  /* 0x00000008001c7825 */ /* 0x000fcc00078e020a */
        /* <DEDUP_REMOVED lines=21> */
.L_x_16:
[----:B------:R-:W-:Y:S05]  /*22d0*/  @P0 BRA `(.L_x_15) ;  /* 0x0000000000600947 */ /* 0x000fea0003800000 */
[----:B------:R-:W2:Y:S01]  /*22e0*/  LDC.64 R14, c[0x0][0x390] ;  /* 0x0000e400ff0e7b82 */ /* 0x000ea20000000a00 */
[C---:B------:R-:W-:Y:S02]  /*22f0*/  IMAD R11, R27.reuse, R0, R5 ;  /* 0x000000001b0b7224 */ /* 0x040fe400078e0205 */
[----:B------:R-:W-:Y:S02]  /*2300*/  IMAD R27, R27, UR8, R24 ;  /* 0x000000081b1b7c24 */ /* 0x000fe4000f8e0218 */
[----:B--2---:R-:W-:-:S05]  /*2310*/  IMAD.WIDE R10, R11, 0x8, R14 ;  /* 0x000000080b0a7825 */ /* 0x004fca00078e020e */
[----:B01----:R-:W2:Y:S01]  /*2320*/  LDG.E.64 R16, desc[UR10][R10.64] ;  /* 0x0000000a0a107981 */ /* 0x003ea2000c1e1b00 */
[----:B------:R-:W-:-:S05]  /*2330*/  IMAD.WIDE R14, R27, 0x8, R14 ;  /* 0x000000081b0e7825 */ /* 0x000fca00078e020e */
[----:B------:R-:W3:Y:S01]  /*2340*/  LDG.E.64 R18, desc[UR10][R14.64] ;  /* 0x0000000a0e127981 */ /* 0x000ee2000c1e1b00 */
[----:B--2---:R-:W-:-:S08]  /*2350*/  DMUL R16, R16, 0.5 ;  /* 0x3fe0000010107828 */ /* 0x004fd00000000000 */
[----:B---3--:R-:W-:Y:S01]  /*2360*/  DFMA R22, R16, R18, R22 ;  /* 0x000000121016722b */ /* 0x008fe20000000016 */
[----:B------:R-:W-:-:S06]  /*2370*/  IMAD.WIDE R16, R8, 0x8, R10 ;  /* 0x0000000808107825 */ /* 0x000fcc00078e020a */
[----:B------:R2:W-:Y:S01]  /*2380*/  STG.E.64 desc[UR10][R12.64], R22 ;  /* 0x000000160c007986 */ /* 0x0005e2000c101b0a */
[----:B------:R-:W-:-:S03]  /*2390*/  IMAD.WIDE R18, R8, 0x8, R14 ;  /* 0x0000000808127825 */ /* 0x000fc600078e020e */
[----:B------:R-:W3:Y:S04]  /*23a0*/  LDG.E.64 R20, desc[UR10][R16.64] ;  /* 0x0000000a10147981 */ /* 0x000ee8000c1e1b00 */
[----:B------:R-:W4:Y:S01]  /*23b0*/  LDG.E.64 R24, desc[UR10][R18.64] ;  /* 0x0000000a12187981 */ /* 0x000f22000c1e1b00 */
[----:B---3--:R-:W-:-:S08]  /*23c0*/  DMUL R20, R20, 0.5 ;  /* 0x3fe0000014147828 */ /* 0x008fd00000000000 */
[----:B----4-:R-:W-:Y:S01]  /*23d0*/  DFMA R10, R20, R24, R22 ;  /* 0x00000018140a722b */ /* 0x010fe20000000016 */
[----:B------:R-:W-:-:S06]  /*23e0*/  IMAD.WIDE R20, R8, 0x8, R16 ;  /* 0x0000000808147825 */ /* 0x000fcc00078e0210 */
[----:B------:R2:W-:Y:S01]  /*23f0*/  STG.E.64 desc[UR10][R12.64], R10 ;  /* 0x0000000a0c007986 */ /* 0x0005e2000c101b0a */
[----:B------:R-:W-:-:S03]  /*2400*/  IMAD.WIDE R24, R8, 0x8, R18 ;  /* 0x0000000808187825 */ /* 0x000fc600078e0212 */
[----:B------:R-:W3:Y:S04]  /*2410*/  LDG.E.64 R20, desc[UR10][R20.64] ;  /* 0x0000000a14147981 */ /* 0x000ee8000c1e1b00 */
[----:B------:R-:W4:Y:S01]  /*2420*/  LDG.E.64 R24, desc[UR10][R24.64] ;  /* 0x0000000a18187981 */ /* 0x000f22000c1e1b00 */
[----:B---3--:R-:W-:-:S08]  /*2430*/  DMUL R14, R20, 0.5 ;  /* 0x3fe00000140e7828 */ /* 0x008fd00000000000 */
[----:B----4-:R-:W-:-:S07]  /*2440*/  DFMA R14, R14, R24, R10 ;  /* 0x000000180e0e722b */ /* 0x010fce000000000a */
[----:B------:R2:W-:Y:S04]  /*2450*/  STG.E.64 desc[UR10][R12.64], R14 ;  /* 0x0000000e0c007986 */ /* 0x0005e8000c101b0a */
.L_x_15:
[----:B------:R-:W-:-:S04]  /*2460*/  IADD3 R6, PT, PT, R6, 0x1, RZ ;  /* 0x0000000106067810 */ /* 0x000fc80007ffe0ff */
[----:B------:R-:W-:-:S13]  /*2470*/  ISETP.NE.AND P0, PT, R6, R9, PT ;  /* 0x000000090600720c */ /* 0x000fda0003f05270 */
[----:B------:R-:W-:Y:S05]  /*2480*/  @P0 BRA `(.L_x_17) ;  /* 0xfffffff400000947 */ /* 0x000fea000383ffff */
[----:B------:R-:W-:-:S04]  /*2490*/  IADD3 R4, PT, PT, R4, 0x1, RZ ;  /* 0x0000000104047810 */ /* 0x000fc80007ffe0ff */
[----:B------:R-:W-:-:S13]  /*24a0*/  ISETP.NE.AND P0, PT, R4, R9, PT ;  /* 0x000000090400720c */ /* 0x000fda0003f05270 */
[----:B------:R-:W-:Y:S05]  /*24b0*/  @P0 BRA `(.L_x_18) ;  /* 0xfffffff000f00947 */ /* 0x000fea000383ffff */
[----:B------:R-:W-:-:S05]  /*24c0*/  IMAD R3, R2, UR4, R3 ;  /* 0x0000000402037c24 */ /* 0x000fca000f8e0203 */
[----:B------:R-:W-:-:S13]  /*24d0*/  ISETP.GE.AND P0, PT, R3, R8, PT ;  /* 0x000000080300720c */ /* 0x000fda0003f06270 */
[----:B------:R-:W-:Y:S05]  /*24e0*/  @!P0 BRA `(.L_x_19) ;  /* 0xfffffff000e08947 */ /* 0x000fea000383ffff */
[----:B------:R-:W-:Y:S05]  /*24f0*/  EXIT ;  /* 0x000000000000794d */ /* 0x000fea0003800000 */
.L_x_0:
[----:B------:R-:W-:-:S09]  /*2500*/  UISETP.GE.AND UP0, UPT, UR6, 0x1, UPT ;  /* 0x000000010600788c */ /* 0x000fd2000bf06270 */
[----:B------:R-:W-:Y:S05]  /*2510*/  BRA.U !UP0, `(.L_x_20) ;  /* 0x0000000908c47547 */ /* 0x000fea000b800000 */
[----:B------:R-:W-:Y:S02]  /*2520*/  ULOP3.LUT UR4, UR6, 0x3, URZ, 0xc0, !UPT ;  /* 0x0000000306047892 */ /* 0x000fe4000f8ec0ff */
[----:B------:R-:W-:-:S12]  /*2530*/  ULOP3.LUT UR6, UR6, 0x7ffffffc, URZ, 0xc0, !UPT ;  /* 0x7ffffffc06067892 */ /* 0x000fd8000f8ec0ff */
.L_x_27:
[----:B012---:R-:W-:-:S07]  /*2540*/  MOV R2, RZ ;  /* 0x000000ff00027202 */ /* 0x007fce0000000f00 */
.L_x_26:
[----:B------:R-:W-:Y:S02]  /*2550*/  HFMA2 R4, -RZ, RZ, 0, 0 ;  /* 0x00000000ff047431 */ /* 0x000fe400000001ff */
[----:B012---:R-:W-:-:S07]  /*2560*/  IMAD R5, R2, UR8, R3 ;  /* 0x0000000802057c24 */ /* 0x007fce000f8e0203 */
.L_x_25:
[----:B0-----:R-:W0:Y:S01]  /*2570*/  LDC.64 R10, c[0x0][0x380] ;  /* 0x0000e000ff0a7b82 */ /* 0x001e220000000a00 */
[----:B------:R-:W-:Y:S02]  /*2580*/  MOV R24, RZ ;  /* 0x000000ff00187202 */ /* 0x000fe40000000f00 */
[----:B-12---:R-:W-:-:S05]  /*2590*/  CS2R R16, SRZ ;  /* 0x0000000000107805 */ /* 0x006fca000001ff00 */
[----:B------:R-:W1:Y:S08]  /*25a0*/  LDC.64 R8, c[0x0][0x398] ;  /* 0x0000e600ff087b82 */ /* 0x000e700000000a00 */
[----:B------:R-:W2:Y:S01]  /*25b0*/  LDC R6, c[0x0][0x388] ;  /* 0x0000e200ff067b82 */ /* 0x000ea20000000800 */
[----:B0-----:R-:W-:-:S04]  /*25c0*/  IMAD R7, R4, R11, R2 ;  /* 0x0000000b04077224 */ /* 0x001fc800078e0202 */
[----:B------:R-:W-:-:S04]  /*25d0*/  IMAD R7, R7, R10, R3 ;  /* 0x0000000a07077224 */ /* 0x000fc800078e0203 */
[----:B-1----:R-:W-:-:S04]  /*25e0*/  IMAD.WIDE R8, R7, 0x8, R8 ;  /* 0x0000000807087825 */ /* 0x002fc800078e0208 */
[C---:B------:R-:W-:Y:S01]  /*25f0*/  IMAD R7, R4.reuse, R0, R3 ;  /* 0x0000000004077224 */ /* 0x040fe200078e0203 */
[----:B------:R0:W-:Y:S01]  /*2600*/  STG.E.64 desc[UR10][R8.64], RZ ;  /* 0x000000ff08007986 */ /* 0x0001e2000c101b0a */
[----:B------:R-:W-:Y:S02]  /*2610*/  IADD3 R4, PT, PT, R4, 0x1, RZ ;  /* 0x0000000104047810 */ /* 0x000fe40007ffe0ff */
[----:B--2---:R-:W-:Y:S02]  /*2620*/  ISETP.GE.U32.AND P0, PT, R6, 0x4, PT ;  /* 0x000000040600780c */ /* 0x004fe40003f06070 */
[----:B------:R-:W-:-:S11]  /*2630*/  ISETP.NE.AND P1, PT, R4, R11, PT ;  /* 0x0000000b0400720c */ /* 0x000fd60003f25270 */
[----:B0-----:R-:W-:Y:S05]  /*2640*/  @!P0 BRA `(.L_x_21) ;  /* 0x0000000400448947 */ /* 0x001fea0003800000 */
[----:B------:R-:W-:Y:S02]  /*2650*/  MOV R24, RZ ;  /* 0x000000ff00187202 */ /* 0x000fe40000000f00 */
[----:B------:R-:W-:-:S07]  /*2660*/  CS2R R16, SRZ ;  /* 0x0000000000107805 */ /* 0x000fce000001ff00 */
.L_x_22:
[----:B------:R-:W0:Y:S01]  /*2670*/  LDC.64 R26, c[0x0][0x390] ;  /* 0x0000e400ff1a7b82 */ /* 0x000e220000000a00 */
[C---:B------:R-:W-:Y:S02]  /*2680*/  IMAD R23, R24.reuse, R0, R5 ;  /* 0x0000000018177224 */ /* 0x040fe400078e0205 */
[----:B------:R-:W-:Y:S02]  /*2690*/  IMAD R13, R24, UR8, R7 ;  /* 0x00000008180d7c24 */ /* 0x000fe4000f8e0207 */
[----:B0-----:R-:W-:-:S04]  /*26a0*/  IMAD.WIDE R22, R23, 0x8, R26 ;  /* 0x0000000817167825 */ /* 0x001fc800078e021a */
[----:B------:R-:W-:Y:S01]  /*26b0*/  IMAD.WIDE R26, R13, 0x8, R26 ;  /* 0x000000080d1a7825 */ /* 0x000fe200078e021a */
[----:B-1----:R-:W2:Y:S04]  /*26c0*/  LDG.E.64 R20, desc[UR10][R22.64] ;  /* 0x0000000a16147981 */ /* 0x002ea8000c1e1b00 */
[----:B------:R-:W2:Y:S01]  /*26d0*/  LDG.E.64 R12, desc[UR10][R26.64] ;  /* 0x0000000a1a0c7981 */ /* 0x000ea2000c1e1b00 */
[----:B------:R-:W-:Y:S01]  /*26e0*/  IMAD.WIDE R14, R10, 0x8, R22 ;  /* 0x000000080a0e7825 */ /* 0x000fe200078e0216 */
[----:B--2---:R-:W-:-:S03]  /*26f0*/  DFMA R20, R20, R12, R16 ;  /* 0x0000000c1414722b */ /* 0x004fc60000000010 */
[----:B------:R-:W-:-:S04]  /*2700*/  IMAD.WIDE R12, R10, 0x8, R26 ;  /* 0x000000080a0c7825 */ /* 0x000fc800078e021a */
        /* <DEDUP_REMOVED lines=14> */
[----:B0-----:R-:W3:Y:S01]  /*27f0*/  LDG.E.64 R20, desc[UR10][R28.64] ;  /* 0x0000000a1c147981 */ /* 0x001ee2000c1e1b00 */
[----:B------:R-:W-:-:S04]  /*2800*/  IMAD.WIDE R14, R10, 0x8, R28 ;  /* 0x000000080a0e7825 */ /* 0x000fc800078e021c */
[----:B-1----:R-:W-:Y:S01]  /*2810*/  IMAD.WIDE R16, R10, 0x8, R22 ;  /* 0x000000080a107825 */ /* 0x002fe200078e0216 */
[----:B---3--:R-:W-:-:S07]  /*2820*/  DFMA R20, R12, R20, R26 ;  /* 0x000000140c14722b */ /* 0x008fce000000001a */
[----:B------:R-:W-:Y:S04]  /*2830*/  STG.E.64 desc[UR10][R8.64], R20 ;  /* 0x0000001408007986 */ /* 0x000fe8000c101b0a */
[----:B------:R-:W3:Y:S04]  /*2840*/  LDG.E.64 R12, desc[UR10][R14.64] ;  /* 0x0000000a0e0c7981 */ /* 0x000ee8000c1e1b00 */
[----:B------:R-:W3:Y:S01]  /*2850*/  LDG.E.64 R18, desc[UR10][R16.64] ;  /* 0x0000000a10127981 */ /* 0x000ee2000c1e1b00 */
[----:B--2---:R-:W-:Y:S01]  /*2860*/  IMAD.WIDE R26, R10, 0x8, R14 ;  /* 0x000000080a1a7825 */ /* 0x004fe200078e020e */
[----:B---3--:R-:W-:-:S03]  /*2870*/  DFMA R18, R18, R12, R20 ;  /* 0x0000000c1212722b */ /* 0x008fc60000000014 */
[----:B------:R-:W-:-:S04]  /*2880*/  IMAD.WIDE R12, R10, 0x8, R16 ;  /* 0x000000080a0c7825 */ /* 0x000fc800078e0210 */
[----:B------:R0:W-:Y:S04]  /*2890*/  STG.E.64 desc[UR10][R8.64], R18 ;  /* 0x0000001208007986 */ /* 0x0001e8000c101b0a */
[----:B------:R-:W2:Y:S04]  /*28a0*/  LDG.E.64 R12, desc[UR10][R12.64] ;  /* 0x0000000a0c0c7981 */ /* 0x000ea8000c1e1b00 */
[----:B------:R1:W2:Y:S02]  /*28b0*/  LDG.E.64 R28, desc[UR10][R26.64] ;  /* 0x0000000a1a1c7981 */ /* 0x0002a4000c1e1b00 */
[----:B-1----:R-:W-:Y:S01]  /*28c0*/  IMAD.WIDE R26, R10, 0x8, R26 ;  /* 0x000000080a1a7825 */ /* 0x002fe200078e021a */
[----:B--2---:R-:W-:-:S03]  /*28d0*/  DFMA R28, R12, R28, R18 ;  /* 0x0000001c0c1c722b */ /* 0x004fc60000000012 */
[----:B------:R-:W-:-:S04]  /*28e0*/  IMAD.WIDE R12, R0, 0x8, R22 ;  /* 0x00000008000c7825 */ /* 0x000fc800078e0216 */
[----:B------:R1:W-:Y:S04]  /*28f0*/  STG.E.64 desc[UR10][R8.64], R28 ;  /* 0x0000001c08007986 */ /* 0x0003e8000c101b0a */
[----:B------:R-:W2:Y:S04]  /*2900*/  LDG.E.64 R16, desc[UR10][R12.64] ;  /* 0x0000000a0c107981 */ /* 0x000ea8000c1e1b00 */
[----:B------:R-:W2:Y:S01]  /*2910*/  LDG.E.64 R14, desc[UR10][R26.64] ;  /* 0x0000000a1a0e7981 */ /* 0x000ea2000c1e1b00 */
[----:B0-----:R-:W-:Y:S01]  /*2920*/  IMAD.WIDE R18, R10, 0x8, R12 ;  /* 0x000000080a127825 */ /* 0x001fe200078e020c */
[----:B--2---:R-:W-:-:S03]  /*2930*/  DFMA R14, R16, R14, R28 ;  /* 0x0000000e100e722b */ /* 0x004fc6000000001c */
[----:B------:R-:W-:-:S04]  /*2940*/  IMAD.WIDE R16, R10, 0x8, R26 ;  /* 0x000000080a107825 */ /* 0x000fc800078e021a */
[----:B------:R-:W-:Y:S04]  /*2950*/  STG.E.64 desc[UR10][R8.64], R14 ;  /* 0x0000000e08007986 */ /* 0x000fe8000c101b0a */
[----:B------:R0:W2:Y:S04]  /*2960*/  LDG.E.64 R20, desc[UR10][R16.64] ;  /* 0x0000000a10147981 */ /* 0x0000a8000c1e1b00 */
[----:B------:R3:W2:Y:S01]  /*2970*/  LDG.E.64 R22, desc[UR10][R18.64] ;  /* 0x0000000a12167981 */ /* 0x0006a2000c1e1b00 */
[----:B0-----:R-:W-:-:S04]  /*2980*/  IMAD.WIDE R16, R10, 0x8, R16 ;  /* 0x000000080a107825 */ /* 0x001fc800078e0210 */
[----:B---3--:R-:W-:Y:S01]  /*2990*/  IMAD.WIDE R18, R10, 0x8, R18 ;  /* 0x000000080a127825 */ /* 0x008fe200078e0212 */
[----:B--2---:R-:W-:-:S07]  /*29a0*/  DFMA R22, R22, R20, R14 ;  /* 0x000000141616722b */ /* 0x004fce000000000e */
[----:B------:R0:W-:Y:S04]  /*29b0*/  STG.E.64 desc[UR10][R8.64], R22 ;  /* 0x0000001608007986 */ /* 0x0001e8000c101b0a */
[----:B------:R-:W2:Y:S04]  /*29c0*/  LDG.E.64 R20, desc[UR10][R18.64] ;  /* 0x0000000a12147981 */ /* 0x000ea8000c1e1b00 */
[----:B-1----:R-:W2:Y:S01]  /*29d0*/  LDG.E.64 R28, desc[UR10][R16.64] ;  /* 0x0000000a101c7981 */ /* 0x002ea2000c1e1b00 */
[----:B------:R-:W-:Y:S01]  /*29e0*/  IMAD.WIDE R26, R0, 0x8, R12 ;  /* 0x00000008001a7825 */ /* 0x000fe200078e020c */
        /* <DEDUP_REMOVED lines=17> */
[----:B------:R-:W-:-:S04]  /*2b00*/  IADD3 R24, PT, PT, R24, 0x4, RZ ;  /* 0x0000000418187810 */ /* 0x000fc80007ffe0ff */
[----:B------:R-:W-:Y:S01]  /*2b10*/  ISETP.NE.AND P0, PT, R24, UR6, PT ;  /* 0x0000000618007c0c */ /* 0x000fe2000bf05270 */
[----:B--2---:R-:W-:-:S07]  /*2b20*/  DFMA R16, R16, R28, R18 ;  /* 0x0000001c1010722b */ /* 0x004fce0000000012 */
[----:B------:R1:W-:Y:S05]  /*2b30*/  STG.E.64 desc[UR10][R8.64], R16 ;  /* 0x0000001008007986 */ /* 0x0003ea000c101b0a */
[----:B------:R-:W-:Y:S05]  /*2b40*/  @P0 BRA `(.L_x_22) ;  /* 0xfffffff800c80947 */ /* 0x000fea000383ffff */
[----:B------:R-:W-:-:S07]  /*2b50*/  MOV R24, UR6 ;  /* 0x0000000600187c02 */ /* 0x000fce0008000f00 */
.L_x_21:
[----:B------:R-:W-:-:S09]  /*2b60*/  UISETP.NE.AND UP0, UPT, UR4, URZ, UPT ;  /* 0x000000ff0400728c */ /* 0x000fd2000bf05270 */
[----:B------:R-:W-:Y:S05]  /*2b70*/  BRA.U !UP0, `(.L_x_23) ;  /* 0x0000000508047547 */ /* 0x000fea000b800000 */
[----:B------:R-:W-:Y:S01]  /*2b80*/  UISETP.NE.AND UP0, UPT, UR4, 0x1, UPT ;  /* 0x000000010400788c */ /* 0x000fe2000bf05270 */
[----:B------:R-:W-:-:S08]  /*2b90*/  LOP3.LUT P0, RZ, R6, 0x1, RZ, 0xc0, !PT ;  /* 0x0000000106ff7812 */ /* 0x000fd0000780c0ff */
[----:B------:R-:W-:Y:S05]  /*2ba0*/  BRA.U !UP0, `(.L_x_24) ;  /* 0x0000000108a07547 */ /* 0x000fea000b800000 */
[----:B------:R-:W0:Y:S01]  /*2bb0*/  LDC.64 R26, c[0x0][0x390] ;  /* 0x0000e400ff1a7b82 */ /* 0x000e220000000a00 */
[C---:B------:R-:W-:Y:S02]  /*2bc0*/  IMAD R13, R24.reuse, R0, R5 ;  /* 0x00000000180d7224 */ /* 0x040fe400078e0205 */
[----:B------:R-:W-:Y:S02]  /*2bd0*/  IMAD R15, R24, UR8, R7 ;  /* 0x00000008180f7c24 */ /* 0x000fe4000f8e0207 */
[----:B0-----:R-:W-:-:S04]  /*2be0*/  IMAD.WIDE R12, R13, 0x8, R26 ;  /* 0x000000080d0c7825 */ /* 0x001fc800078e021a */
[----:B------:R-:W-:Y:S02]  /*2bf0*/  IMAD.WIDE R26, R15, 0x8, R26 ;  /* 0x000000080f1a7825 */ /* 0x000fe400078e021a */
[----:B------:R-:W2:Y:S04]  /*2c00*/  LDG.E.64 R14, desc[UR10][R12.64] ;  /* 0x0000000a0c0e7981 */ /* 0x000ea8000c1e1b00 */
[----:B-1----:R-:W2:Y:S02]  /*2c10*/  LDG.E.64 R18, desc[UR10][R26.64] ;  /* 0x0000000a1a127981 */ /* 0x002ea4000c1e1b00 */
        /* <DEDUP_REMOVED lines=18> */
[----:B-1----:R-:W-:Y:S01]  /*2d40*/  IMAD.WIDE R20, R10, 0x8, R16 ;  /* 0x000000080a147825 */ /* 0x002fe200078e0210 */
[----:B--2---:R-:W-:-:S03]  /*2d50*/  DFMA R18, R18, R14, R26 ;  /* 0x0000000e1212722b */ /* 0x004fc6000000001a */
[----:B------:R-:W-:-:S04]  /*2d60*/  IMAD.WIDE R14, R10, 0x8, R12 ;  /* 0x000000080a0e7825 */ /* 0x000fc800078e020c */
[----:B------:R2:W-:Y:S04]  /*2d70*/  STG.E.64 desc[UR10][R8.64], R18 ;  /* 0x0000001208007986 */ /* 0x0005e8000c101b0a */
[----:B------:R-:W3:Y:S04]  /*2d80*/  LDG.E.64 R22, desc[UR10][R14.64] ;  /* 0x0000000a0e167981 */ /* 0x000ee8000c1e1b00 */
[----:B------:R-:W3:Y:S01]  /*2d90*/  LDG.E.64 R28, desc[UR10][R20.64] ;  /* 0x0000000a141c7981 */ /* 0x000ee2000c1e1b00 */
[----:B0-----:R-:W-:Y:S01]  /*2da0*/  IMAD.WIDE R26, R10, 0x8, R20 ;  /* 0x000000080a1a7825 */ /* 0x001fe200078e0214 */
[----:B---3--:R-:W-:-:S03]  /*2db0*/  DFMA R22, R22, R28, R18 ;  /* 0x0000001c1616722b */ /* 0x008fc60000000012 */
[----:B------:R-:W-:-:S04]  /*2dc0*/  IMAD.WIDE R28, R10, 0x8, R14 ;  /* 0x000000080a1c7825 */ /* 0x000fc800078e020e */
[----:B------:R2:W-:Y:S04]  /*2dd0*/  STG.E.64 desc[UR10][R8.64], R22 ;  /* 0x0000001608007986 */ /* 0x0005e8000c101b0a */
[----:B------:R-:W3:Y:S04]  /*2de0*/  LDG.E.64 R28, desc[UR10][R28.64] ;  /* 0x0000000a1c1c7981 */ /* 0x000ee8000c1e1b00 */
[----:B------:R-:W3:Y:S01]  /*2df0*/  LDG.E.64 R26, desc[UR10][R26.64] ;  /* 0x0000000a1a1a7981 */ /* 0x000ee2000c1e1b00 */
[----:B------:R-:W-:Y:S01]  /*2e00*/  IADD3 R24, PT, PT, R24, 0x2, RZ ;  /* 0x0000000218187810 */ /* 0x000fe20007ffe0ff */
[----:B---3--:R-:W-:-:S07]  /*2e10*/  DFMA R16, R28, R26, R22 ;  /* 0x0000001a1c10722b */ /* 0x008fce0000000016 */
[----:B------:R2:W-:Y:S04]  /*2e20*/  STG.E.64 desc[UR10][R8.64], R16 ;  /* 0x0000001008007986 */ /* 0x0005e8000c101b0a */
.L_x_24:
[----:B------:R-:W-:Y:S05]  /*2e30*/  @!P0 BRA `(.L_x_23) ;  /* 0x0000000000548947 */ /* 0x000fea0003800000 */
[----:B------:R-:W0:Y:S01]  /*2e40*/  LDC.64 R14, c[0x0][0x390] ;  /* 0x0000e400ff0e7b82 */ /* 0x000e220000000a00 */
[C---:B------:R-:W-:Y:S02]  /*2e50*/  IMAD R13, R24.reuse, R0, R5 ;  /* 0x00000000180d7224 */ /* 0x040fe400078e0205 */
[----:B-12---:R-:W-:Y:S02]  /*2e60*/  IMAD R19, R24, UR8, R7 ;  /* 0x0000000818137c24 */ /* 0x006fe4000f8e0207 */
[----:B0-----:R-:W-:-:S04]  /*2e70*/  IMAD.WIDE R6, R13, 0x8, R14 ;  /* 0x000000080d067825 */ /* 0x001fc800078e020e */
[----:B------:R-:W-:Y:S01]  /*2e80*/  IMAD.WIDE R14, R19, 0x8, R14 ;  /* 0x00000008130e7825 */ /* 0x000fe200078e020e */
        /* <DEDUP_REMOVED lines=13> */
[----:B------:R-:W2:Y:S02]  /*2f60*/  LDG.E.64 R24, desc[UR10][R24.64] ;  /* 0x0000000a18187981 */ /* 0x000ea4000c1e1b00 */
[----:B--2---:R-:W-:-:S07]  /*2f70*/  DFMA R6, R22, R24, R18 ;  /* 0x000000181606722b */ /* 0x004fce0000000012 */
[----:B------:R0:W-:Y:S04]  /*2f80*/  STG.E.64 desc[UR10][R8.64], R6 ;  /* 0x0000000608007986 */ /* 0x0001e8000c101b0a */
.L_x_23:
[----:B------:R-:W-:Y:S05]  /*2f90*/  @P1 BRA `(.L_x_25) ;  /* 0xfffffff400741947 */ /* 0x000fea000383ffff */
[----:B------:R-:W-:-:S04]  /*2fa0*/  IADD3 R2, PT, PT, R2, 0x1, RZ ;  /* 0x0000000102027810 */ /* 0x000fc80007ffe0ff */
[----:B------:R-:W-:-:S13]  /*2fb0*/  ISETP.NE.AND P0, PT, R2, R11, PT ;  /* 0x0000000b0200720c */ /* 0x000fda0003f05270 */
[----:B------:R-:W-:Y:S05]  /*2fc0*/  @P0 BRA `(.L_x_26) ;  /* 0xfffffff400600947 */ /* 0x000fea000383ffff */
[----:B------:R-:W3:Y:S01]  /*2fd0*/  LDCU UR5, c[0x0][0x360] ;  /* 0x00006c00ff0577ac */ /* 0x000ee20008000800 */
[----:B------:R-:W3:Y:S02]  /*2fe0*/  LDC R2, c[0x0][0x370] ;  /* 0x0000dc00ff027b82 */ /* 0x000ee40000000800 */
[----:B---3--:R-:W-:-:S05]  /*2ff0*/  IMAD R3, R2, UR5, R3 ;  /* 0x0000000502037c24 */ /* 0x008fca000f8e0203 */
[----:B------:R-:W-:-:S13]  /*3000*/  ISETP.GE.AND P0, PT, R3, R10, PT ;  /* 0x0000000a0300720c */ /* 0x000fda0003f06270 */
[----:B------:R-:W-:Y:S05]  /*3010*/  @!P0 BRA `(.L_x_27) ;  /* 0xfffffff400488947 */ /* 0x000fea000383ffff */
[----:B------:R-:W-:Y:S05]  /*3020*/  EXIT ;  /* 0x000000000000794d */ /* 0x000fea0003800000 */
.L_x_20:
[----:B------:R-:W-:Y:S01]  /*3030*/  LOP3.LUT R18, R4, 0x7, RZ, 0xc0, !PT ;  /* 0x0000000704127812 */ /* 0x000fe200078ec0ff */
[----:B------:R-:W-:Y:S01]  /*3040*/  IMAD R2, R2, UR4, RZ ;  /* 0x0000000402027c24 */ /* 0x000fe2000f8e02ff */
[----:B------:R-:W-:Y:S01]  /*3050*/  IADD3 R5, PT, PT, R4, -0x1, RZ ;  /* 0xffffffff04057810 */ /* 0x000fe20007ffe0ff */
[----:B------:R-:W0:Y:S01]  /*3060*/  LDCU.64 UR6, c[0x0][0x380] ;  /* 0x00007000ff0677ac */ /* 0x000e220008000a00 */
[----:B------:R-:W-:Y:S02]  /*3070*/  IADD3 R6, PT, PT, R18, -0x1, RZ ;  /* 0xffffffff12067810 */ /* 0x000fe40007ffe0ff */
[----:B------:R-:W-:Y:S02]  /*3080*/  LOP3.LUT R19, R4, 0x3, RZ, 0xc0, !PT ;  /* 0x0000000304137812 */ /* 0x000fe400078ec0ff */
[----:B------:R-:W-:Y:S02]  /*3090*/  ISETP.GE.U32.AND P1, PT, R5, 0x7, PT ;  /* 0x000000070500780c */ /* 0x000fe40003f26070 */
[----:B------:R-:W-:-:S02]  /*30a0*/  ISETP.GE.U32.AND P0, PT, R6, 0x3, PT ;  /* 0x000000030600780c */ /* 0x000fc40003f06070 */
[----:B------:R-:W-:-:S11]  /*30b0*/  LOP3.LUT R4, R4, 0x7ffffff8, RZ, 0xc0, !PT ;  /* 0x7ffffff804047812 */ /* 0x000fd600078ec0ff */
.L_x_34:
[----:B-1234-:R-:W-:-:S07]  /*30c0*/  MOV R5, RZ ;  /* 0x000000ff00057202 */ /* 0x01efce0000000f00 */
.L_x_33:
[----:B------:R-:W-:Y:S01]  /*30d0*/  HFMA2 R6, -RZ, RZ, 0, 0 ;  /* 0x00000000ff067431 */ /* 0x000fe200000001ff */
[----:B-1234-:R-:W-:Y:S06]  /*30e0*/  @!P1 BRA `(.L_x_28) ;  /* 0x0000000000709947 */ /* 0x01efec0003800000 */
[----:B------:R-:W1:Y:S01]  /*30f0*/  LDC.64 R6, c[0x0][0x398] ;  /* 0x0000e600ff067b82 */ /* 0x000e620000000a00 */
[----:B------:R-:W-:-:S07]  /*3100*/  MOV R12, RZ ;  /* 0x000000ff000c7202 */ /* 0x000fce0000000f00 */
.L_x_29:
[C---:B0-2---:R-:W-:Y:S01]  /*3110*/  IMAD R8, R12.reuse, UR7, R5 ;  /* 0x000000070c087c24 */ /* 0x045fe2000f8e0205 */
[----:B------:R-:W-:-:S03]  /*3120*/  IADD3 R12, PT, PT, R12, 0x8, RZ ;  /* 0x000000080c0c7810 */ /* 0x000fc60007ffe0ff */
[C---:B------:R-:W-:Y:S01]  /*3130*/  IMAD R15, R8.reuse, UR6, R3 ;  /* 0x00000006080f7c24 */ /* 0x040fe2000f8e0203 */
[----:B------:R-:W-:Y:S02]  /*3140*/  IADD3 R10, PT, PT, R8, UR7, RZ ;  /* 0x00000007080a7c10 */ /* 0x000fe4000fffe0ff */
[----:B------:R-:W-:Y:S01]  /*3150*/  ISETP.NE.AND P2, PT, R12, R4, PT ;  /* 0x000000040c00720c */ /* 0x000fe20003f45270 */
[----:B-1----:R-:W-:Y:S01]  /*3160*/  IMAD.WIDE R14, R15, 0x8, R6 ;  /* 0x000000080f0e7825 */ /* 0x002fe200078e0206 */
[----:B------:R-:W-:-:S03]  /*3170*/  IADD3 R8, PT, PT, R10, UR7, RZ ;  /* 0x000000070a087c10 */ /* 0x000fc6000fffe0ff */
[--C-:B------:R-:W-:Y:S01]  /*3180*/  IMAD R17, R10, UR6, R3.reuse ;  /* 0x000000060a117c24 */ /* 0x100fe2000f8e0203 */
[----:B------:R2:W-:Y:S01]  /*3190*/  STG.E.64 desc[UR10][R14.64], RZ ;  /* 0x000000ff0e007986 */ /* 0x0005e2000c101b0a */
[----:B------:R-:W-:Y:S02]  /*31a0*/  IMAD R21, R8, UR6, R3 ;  /* 0x0000000608157c24 */ /* 0x000fe4000f8e0203 */
[----:B------:R-:W-:-:S04]  /*31b0*/  IMAD.WIDE R16, R17, 0x8, R6 ;  /* 0x0000000811107825 */ /* 0x000fc800078e0206 */
[----:B------:R-:W-:Y:S01]  /*31c0*/  IMAD.WIDE R20, R21, 0x8, R6 ;  /* 0x0000000815147825 */ /* 0x000fe200078e0206 */
[----:B------:R2:W-:Y:S03]  /*31d0*/  STG.E.64 desc[UR10][R16.64], RZ ;  /* 0x000000ff10007986 */ /* 0x0005e6000c101b0a */
[C---:B------:R-:W-:Y:S01]  /*31e0*/  IMAD.WIDE R8, R0.reuse, 0x8, R14 ;  /* 0x0000000800087825 */ /* 0x040fe200078e020e */
[----:B------:R2:W-:Y:S03]  /*31f0*/  STG.E.64 desc[UR10][R20.64], RZ ;  /* 0x000000ff14007986 */ /* 0x0005e6000c101b0a */
[C---:B------:R-:W-:Y:S01]  /*3200*/  IMAD.WIDE R10, R0.reuse, 0x8, R16 ;  /* 0x00000008000a7825 */ /* 0x040fe200078e0210 */
[----:B------:R2:W-:Y:S03]  /*3210*/  STG.E.64 desc[UR10][R8.64], RZ ;  /* 0x000000ff08007986 */ /* 0x0005e6000c101b0a */
[C---:B------:R-:W-:Y:S01]  /*3220*/  IMAD.WIDE R22, R0.reuse, 0x8, R20 ;  /* 0x0000000800167825 */ /* 0x040fe200078e0214 */
[----:B------:R2:W-:Y:S03]  /*3230*/  STG.E.64 desc[UR10][R10.64], RZ ;  /* 0x000000ff0a007986 */ /* 0x0005e6000c101b0a */
[C---:B------:R-:W-:Y:S01]  /*3240*/  IMAD.WIDE R24, R0.reuse, 0x8, R8 ;  /* 0x0000000800187825 */ /* 0x040fe200078e0208 */
[----:B------:R2:W-:Y:S03]  /*3250*/  STG.E.64 desc[UR10][R22.64], RZ ;  /* 0x000000ff16007986 */ /* 0x0005e6000c101b0a */
[----:B------:R-:W-:Y:S01]  /*3260*/  IMAD.WIDE R26, R0, 0x8, R10 ;  /* 0x00000008001a7825 */ /* 0x000fe200078e020a */
[----:B------:R2:W-:Y:S04]  /*3270*/  STG.E.64 desc[UR10][R24.64], RZ ;  /* 0x000000ff18007986 */ /* 0x0005e8000c101b0a */
[----:B------:R2:W-:Y:S01]  /*3280*/  STG.E.64 desc[UR10][R26.64], RZ ;  /* 0x000000ff1a007986 */ /* 0x0005e2000c101b0a */
[----:B------:R-:W-:Y:S05]  /*3290*/  @P2 BRA `(.L_x_29) ;  /* 0xfffffffc009c2947 */ /* 0x000fea000383ffff */
[----:B------:R-:W-:-:S07]  /*32a0*/  MOV R6, R4 ;  /* 0x0000000400067202 */ /* 0x000fce0000000f00 */
.L_x_28:
[----:B------:R-:W-:-:S13]  /*32b0*/  ISETP.NE.AND P2, PT, R18, RZ, PT ;  /* 0x000000ff1200720c */ /* 0x000fda0003f45270 */
[----:B------:R-:W-:Y:S05]  /*32c0*/  @!P2 BRA `(.L_x_30) ;  /* 0x0000000000a4a947 */ /* 0x000fea0003800000 */
[----:B------:R-:W-:Y:S01]  /*32d0*/  ISETP.NE.AND P2, PT, R19, RZ, PT ;  /* 0x000000ff1300720c */ /* 0x000fe20003f45270 */
[----:B------:R-:W-:-:S12]  /*32e0*/  @!P0 BRA `(.L_x_31) ;  /* 0x0000000000448947 */ /* 0x000fd80003800000 */
[----:B------:R-:W1:Y:S01]  /*32f0*/  LDCU.64 UR4, c[0x0][0x380] ;  /* 0x00007000ff0477ac */ /* 0x000e620008000a00 */
[----:B--2---:R-:W2:Y:S01]  /*3300*/  LDC.64 R8, c[0x0][0x398] ;  /* 0x0000e600ff087b82 */ /* 0x004ea20000000a00 */
[C---:B-1----:R-:W-:Y:S01]  /*3310*/  IMAD R10, R6.reuse, UR5, R5 ;  /* 0x00000005060a7c24 */ /* 0x042fe2000f8e0205 */
[----:B------:R-:W-:-:S03]  /*3320*/  IADD3 R6, PT, PT, R6, 0x4, RZ ;  /* 0x0000000406067810 */ /* 0x000fc60007ffe0ff */
[C---:B------:R-:W-:Y:S01]  /*3330*/  IMAD R11, R10.reuse, UR4, R3 ;  /* 0x000000040a0b7c24 */ /* 0x040fe2000f8e0203 */
[----:B------:R-:W-:-:S03]  /*3340*/  IADD3 R12, PT, PT, R10, UR5, RZ ;  /* 0x000000050a0c7c10 */ /* 0x000fc6000fffe0ff */
[----:B--2---:R-:W-:Y:S01]  /*3350*/  IMAD.WIDE R10, R11, 0x8, R8 ;  /* 0x000000080b0a7825 */ /* 0x004fe200078e0208 */
[----:B------:R-:W-:-:S03]  /*3360*/  IADD3 R14, PT, PT, R12, UR5, RZ ;  /* 0x000000050c0e7c10 */ /* 0x000fc6000fffe0ff */
[--C-:B------:R-:W-:Y:S01]  /*3370*/  IMAD R13, R12, UR4, R3.reuse ;  /* 0x000000040c0d7c24 */ /* 0x100fe2000f8e0203 */
[----:B------:R1:W-:Y:S01]  /*3380*/  STG.E.64 desc[UR10][R10.64], RZ ;  /* 0x000000ff0a007986 */ /* 0x0003e2000c101b0a */
[----:B------:R-:W-:Y:S02]  /*3390*/  IMAD R7, R14, UR4, R3 ;  /* 0x000000040e077c24 */ /* 0x000fe4000f8e0203 */
[----:B------:R-:W-:-:S04]  /*33a0*/  IMAD.WIDE R12, R13, 0x8, R8 ;  /* 0x000000080d0c7825 */ /* 0x000fc800078e0208 */
[----:B------:R-:W-:Y:S01]  /*33b0*/  IMAD.WIDE R8, R7, 0x8, R8 ;  /* 0x0000000807087825 */ /* 0x000fe200078e0208 */
[----:B------:R1:W-:Y:S03]  /*33c0*/  STG.E.64 desc[UR10][R12.64], RZ ;  /* 0x000000ff0c007986 */ /* 0x0003e6000c101b0a */
[----:B------:R-:W-:Y:S01]  /*33d0*/  IMAD.WIDE R14, R0, 0x8, R10 ;  /* 0x00000008000e7825 */ /* 0x000fe200078e020a */
[----:B------:R1:W-:Y:S04]  /*33e0*/  STG.E.64 desc[UR10][R8.64], RZ ;  /* 0x000000ff08007986 */ /* 0x0003e8000c101b0a */
[----:B------:R1:W-:Y:S02]  /*33f0*/  STG.E.64 desc[UR10][R14.64], RZ ;  /* 0x000000ff0e007986 */ /* 0x0003e4000c101b0a */
.L_x_31:
[----:B------:R-:W-:Y:S05]  /*3400*/  @!P2 BRA `(.L_x_30) ;  /* 0x000000000054a947 */ /* 0x000fea0003800000 */
[----:B-12---:R-:W1:Y:S01]  /*3410*/  LDC R15, c[0x0][0x384] ;  /* 0x0000e100ff0f7b82 */ /* 0x006e620000000800 */
[----:B------:R-:W-:Y:S02]  /*3420*/  ISETP.NE.AND P2, PT, R19, 0x1, PT ;  /* 0x000000011300780c */ /* 0x000fe40003f45270 */
[----:B-1----:R-:W-:-:S13]  /*3430*/  LOP3.LUT P3, RZ, R15, 0x1, RZ, 0xc0, !PT ;  /* 0x000000010fff7812 */ /* 0x002fda000786c0ff */
[----:B------:R-:W1:Y:S08]  /*3440*/  @P3 LDC R16, c[0x0][0x380] ;  /* 0x0000e000ff103b82 */ /* 0x000e700000000800 */
[----:B------:R-:W2:Y:S01]  /*3450*/  @P3 LDC.64 R8, c[0x0][0x398] ;  /* 0x0000e600ff083b82 */ /* 0x000ea20000000a00 */
[----:B------:R-:W-:Y:S05]  /*3460*/  @!P2 BRA `(.L_x_32) ;  /* 0x00000000002ca947 */ /* 0x000fea0003800000 */
[----:B------:R-:W3:Y:S01]  /*3470*/  LDCU.64 UR4, c[0x0][0x380] ;  /* 0x00007000ff0477ac */ /* 0x000ee20008000a00 */
[----:B------:R-:W4:Y:S01]  /*3480*/  LDC.64 R10, c[0x0][0x398] ;  /* 0x0000e600ff0a7b82 */ /* 0x000f220000000a00 */
[C---:B---3--:R-:W-:Y:S01]  /*3490*/  IMAD R12, R6.reuse, UR5, R5 ;  /* 0x00000005060c7c24 */ /* 0x048fe2000f8e0205 */
[----:B------:R-:W-:-:S03]  /*34a0*/  IADD3 R6, PT, PT, R6, 0x2, RZ ;  /* 0x0000000206067810 */ /* 0x000fc60007ffe0ff */
[C---:B------:R-:W-:Y:S01]  /*34b0*/  IMAD R13, R12.reuse, UR4, R3 ;  /* 0x000000040c0d7c24 */ /* 0x040fe2000f8e0203 */
[----:B------:R-:W-:-:S03]  /*34c0*/  IADD3 R14, PT, PT, R12, UR5, RZ ;  /* 0x000000050c0e7c10 */ /* 0x000fc6000fffe0ff */
[----:B----4-:R-:W-:-:S04]  /*34d0*/  IMAD.WIDE R12, R13, 0x8, R10 ;  /* 0x000000080d0c7825 */ /* 0x010fc800078e020a */
[----:B------:R-:W-:Y:S01]  /*34e0*/  IMAD R7, R14, UR4, R3 ;  /* 0x000000040e077c24 */ /* 0x000fe2000f8e0203 */
[----:B------:R3:W-:Y:S03]  /*34f0*/  STG.E.64 desc[UR10][R12.64], RZ ;  /* 0x000000ff0c007986 */ /* 0x0007e6000c101b0a */
[----:B------:R-:W-:-:S05]  /*3500*/  IMAD.WIDE R10, R7, 0x8, R10 ;  /* 0x00000008070a7825 */ /* 0x000fca00078e020a */
[----:B------:R3:W-:Y:S02]  /*3510*/  STG.E.64 desc[UR10][R10.64], RZ ;  /* 0x000000ff0a007986 */ /* 0x0007e4000c101b0a */
.L_x_32:
[----:B------:R-:W-:-:S04]  /*3520*/  @P3 IMAD R6, R6, R15, R5 ;  /* 0x0000000f06063224 */ /* 0x000fc800078e0205 */
[----:B-1----:R-:W-:-:S04]  /*3530*/  @P3 IMAD R7, R6, R16, R3 ;  /* 0x0000001006073224 */ /* 0x002fc800078e0203 */
[----:B--2---:R-:W-:-:S05]  /*3540*/  @P3 IMAD.WIDE R8, R7, 0x8, R8 ;  /* 0x0000000807083825 */ /* 0x004fca00078e0208 */
[----:B------:R4:W-:Y:S02]  /*3550*/  @P3 STG.E.64 desc[UR10][R8.64], RZ ;  /* 0x000000ff08003986 */ /* 0x0009e4000c101b0a */
.L_x_30:
[----:B------:R-:W5:Y:S01]  /*3560*/  LDCU UR4, c[0x0][0x384] ;  /* 0x00007080ff0477ac */ /* 0x000f620008000800 */
[----:B------:R-:W-:-:S04]  /*3570*/  IADD3 R5, PT, PT, R5, 0x1, RZ ;  /* 0x0000000105057810 */ /* 0x000fc80007ffe0ff */
[----:B-----5:R-:W-:-:S13]  /*3580*/  ISETP.NE.AND P2, PT, R5, UR4, PT ;  /* 0x0000000405007c0c */ /* 0x020fda000bf45270 */
[----:B------:R-:W-:Y:S05]  /*3590*/  @P2 BRA `(.L_x_33) ;  /* 0xfffffff800cc2947 */ /* 0x000fea000383ffff */
[----:B------:R-:W5:Y:S01]  /*35a0*/  LDCU UR4, c[0x0][0x380] ;  /* 0x00007000ff0477ac */ /* 0x000f620008000800 */
[----:B------:R-:W-:-:S04]  /*35b0*/  IADD3 R3, PT, PT, R3, R2, RZ ;  /* 0x0000000203037210 */ /* 0x000fc80007ffe0ff */
[----:B-----5:R-:W-:-:S13]  /*35c0*/  ISETP.GE.AND P2, PT, R3, UR4, PT ;  /* 0x0000000403007c0c */ /* 0x020fda000bf46270 */
[----:B------:R-:W-:Y:S05]  /*35d0*/  @!P2 BRA `(.L_x_34) ;  /* 0xfffffff800b8a947 */ /* 0x000fea000383ffff */
[----:B0-----:R-:W-:Y:S05]  /*35e0*/  EXIT ;  /* 0x000000000000794d */ /* 0x001fea0003800000 */
.L_x_35:
[----:B------:R-:W-:-:S00]  /*35f0*/  BRA `(.L_x_35) ;  /* 0xfffffffc00fc7947 */ /* 0x000fc0000383ffff */
[----:B------:R-:W-:-:S00]  /*3600*/  NOP ;  /* 0x0000000000007918 */ /* 0x000fc00000000000 */
[----:B------:R-:W-:-:S00]  /*3610*/  NOP ;  /* 0x0000000000007918 */ /* 0x000fc00000000000 */
[----:B------:R-:W-:-:S00]  /*3620*/  NOP ;  /* 0x0000000000007918 */ /* 0x000fc00000000000 */
[----:B------:R-:W-:-:S00]  /*3630*/  NOP ;  /* 0x0000000000007918 */ /* 0x000fc00000000000 */
[----:B------:R-:W-:-:S00]  /*3640*/  NOP ;  /* 0x0000000000007918 */ /* 0x000fc00000000000 */
[----:B------:R-:W-:-:S00]  /*3650*/  NOP ;  /* 0x0000000000007918 */ /* 0x000fc00000000000 */
[----:B------:R-:W-:-:S00]  /*3660*/  NOP ;  /* 0x0000000000007918 */ /* 0x000fc00000000000 */
[----:B------:R-:W-:-:S00]  /*3670*/  NOP ;  /* 0x0000000000007918 */ /* 0x000fc00000000000 */
.L_x_36:


//--------------------- .nv.shared.reserved.0     --------------------------
	.section	.nv.shared.reserved.0,"aw",@nobits
	.weak		__nv_reservedSMEM_offset_0_alias
	.size		__nv_reservedSMEM_offset_0_alias, 0, 64
	.other		__nv_reservedSMEM_offset_0_alias,@"STO_CUDA_RESERVED_SHARED STV_DEFAULT"
__nv_reservedSMEM_offset_0_alias:
	.zero		0
	.zero		64


//--------------------- .nv.constant0._Z21no_2e_tmpC2_os_kerneliiiiPdS_ --------------------------
	.section	.nv.constant0._Z21no_2e_tmpC2_os_kerneliiiiPdS_,"a",@progbits
	.sectionflags	@""
	.align	4
.nv.constant0._Z21no_2e_tmpC2_os_kerneliiiiPdS_:
	.zero		928


//--------------------- SYMBOLS --------------------------

	.type		.nv.reservedSmem.offset0,@object
	.size		.nv.reservedSmem.offset0,0x4
